//
// Generated by NVIDIA NVVM Compiler
//
// Compiler Build ID: CL-36424714
// Cuda compilation tools, release 13.0, V13.0.88
// Based on NVVM 20.0.0
//

.version 9.0
.target sm_100
.address_size 64

	// .globl	_Z6cavityPfS_S_S_S_S_S_iiiiifffif
.extern .func  (.param .b32 func_retval0) vprintf
(
	.param .b64 vprintf_param_0,
	.param .b64 vprintf_param_1
)
;
.func  (.param .b64 func_retval0) __internal_accurate_pow
(
	.param .b64 __internal_accurate_pow_param_0
)
;
.global .align 1 .b8 $str[4] = {37, 102, 32};

.visible .entry _Z6cavityPfS_S_S_S_S_S_iiiiifffif(
	.param .u64 .ptr .align 1 _Z6cavityPfS_S_S_S_S_S_iiiiifffif_param_0,
	.param .u64 .ptr .align 1 _Z6cavityPfS_S_S_S_S_S_iiiiifffif_param_1,
	.param .u64 .ptr .align 1 _Z6cavityPfS_S_S_S_S_S_iiiiifffif_param_2,
	.param .u64 .ptr .align 1 _Z6cavityPfS_S_S_S_S_S_iiiiifffif_param_3,
	.param .u64 .ptr .align 1 _Z6cavityPfS_S_S_S_S_S_iiiiifffif_param_4,
	.param .u64 .ptr .align 1 _Z6cavityPfS_S_S_S_S_S_iiiiifffif_param_5,
	.param .u64 .ptr .align 1 _Z6cavityPfS_S_S_S_S_S_iiiiifffif_param_6,
	.param .u32 _Z6cavityPfS_S_S_S_S_S_iiiiifffif_param_7,
	.param .u32 _Z6cavityPfS_S_S_S_S_S_iiiiifffif_param_8,
	.param .u32 _Z6cavityPfS_S_S_S_S_S_iiiiifffif_param_9,
	.param .u32 _Z6cavityPfS_S_S_S_S_S_iiiiifffif_param_10,
	.param .u32 _Z6cavityPfS_S_S_S_S_S_iiiiifffif_param_11,
	.param .f32 _Z6cavityPfS_S_S_S_S_S_iiiiifffif_param_12,
	.param .f32 _Z6cavityPfS_S_S_S_S_S_iiiiifffif_param_13,
	.param .f32 _Z6cavityPfS_S_S_S_S_S_iiiiifffif_param_14,
	.param .u32 _Z6cavityPfS_S_S_S_S_S_iiiiifffif_param_15,
	.param .f32 _Z6cavityPfS_S_S_S_S_S_iiiiifffif_param_16
)
{
	.local .align 8 .b8 	__local_depot0[8];
	.reg .b64 	%SP;
	.reg .b64 	%SPL;
	.reg .pred 	%p<199>;
	.reg .b32 	%r<568>;
	.reg .b32 	%f<295>;
	.reg .b64 	%rd<372>;
	.reg .b64 	%fd<166>;

	mov.u64 	%SPL, __local_depot0;
	cvta.local.u64 	%SP, %SPL;
	ld.param.u64 	%rd37, [_Z6cavityPfS_S_S_S_S_S_iiiiifffif_param_0];
	ld.param.u64 	%rd38, [_Z6cavityPfS_S_S_S_S_S_iiiiifffif_param_1];
	ld.param.u64 	%rd39, [_Z6cavityPfS_S_S_S_S_S_iiiiifffif_param_3];
	ld.param.u32 	%r170, [_Z6cavityPfS_S_S_S_S_S_iiiiifffif_param_7];
	ld.param.u32 	%r172, [_Z6cavityPfS_S_S_S_S_S_iiiiifffif_param_9];
	cvta.to.global.u64 	%rd1, %rd39;
	cvta.to.global.u64 	%rd2, %rd38;
	cvta.to.global.u64 	%rd3, %rd37;
	setp.lt.s32 	%p3, %r172, 0;
	@%p3 bra 	$L__BB0_221;
	ld.param.u32 	%r494, [_Z6cavityPfS_S_S_S_S_S_iiiiifffif_param_15];
	ld.param.f32 	%f291, [_Z6cavityPfS_S_S_S_S_S_iiiiifffif_param_14];
	ld.param.f32 	%f287, [_Z6cavityPfS_S_S_S_S_S_iiiiifffif_param_13];
	ld.param.f32 	%f283, [_Z6cavityPfS_S_S_S_S_S_iiiiifffif_param_12];
	cvt.rn.f64.s32 	%fd1, %r494;
	cvt.f64.f32 	%fd32, %f291;
	rcp.rn.f64 	%fd2, %fd32;
	cvt.f64.f32 	%fd33, %f283;
	add.f64 	%fd3, %fd33, %fd33;
	cvt.f64.f32 	%fd34, %f287;
	add.f64 	%fd4, %fd34, %fd34;
	mov.f64 	%fd35, 0d4000000000000000;
	{
	.reg .b32 %temp; 
	mov.b64 	{%temp, %r1}, %fd35;
	}
	and.b32  	%r177, %r1, 2146435072;
	setp.eq.s32 	%p4, %r177, 1062207488;
	setp.lt.s32 	%p6, %r1, 0;
	selp.b32 	%r178, 0, 2146435072, %p6;
	and.b32  	%r179, %r1, 2147483647;
	setp.ne.s32 	%p7, %r179, 1071644672;
	and.pred  	%p8, %p4, %p7;
	or.b32  	%r180, %r178, -2147483648;
	{
	.reg .b32 %temp; 
	mov.b64 	{%temp, %r181}, %fd34;
	}
	abs.f64 	%fd5, %fd34;
	setp.lt.s32 	%p10, %r181, 0;
	and.pred  	%p1, %p10, %p4;
	selp.b32 	%r182, %r181, 0, %p4;
	or.b32  	%r183, %r182, 2146435072;
	selp.b32 	%r184, %r183, %r182, %p6;
	mov.b32 	%r495, 0;
	mov.b64 	%fd6, {%r495, %r184};
	add.f64 	%fd36, %fd34, 0d4000000000000000;
	{
	.reg .b32 %temp; 
	mov.b64 	{%temp, %r185}, %fd36;
	}
	and.b32  	%r2, %r185, 2146435072;
	selp.b32 	%r186, %r180, %r178, %p8;
	selp.b32 	%r187, %r186, %r178, %p10;
	mov.b64 	%fd7, {%r495, %r187};
	{
	.reg .b32 %temp; 
	mov.b64 	{%temp, %r188}, %fd33;
	}
	abs.f64 	%fd8, %fd33;
	setp.lt.s32 	%p11, %r188, 0;
	and.pred  	%p2, %p11, %p4;
	selp.b32 	%r189, %r188, 0, %p4;
	or.b32  	%r190, %r189, 2146435072;
	selp.b32 	%r191, %r190, %r189, %p6;
	mov.b64 	%fd9, {%r495, %r191};
	add.f64 	%fd37, %fd33, 0d4000000000000000;
	{
	.reg .b32 %temp; 
	mov.b64 	{%temp, %r192}, %fd37;
	}
	and.b32  	%r3, %r192, 2146435072;
	selp.b32 	%r193, %r186, %r178, %p11;
	mov.b64 	%fd10, {%r495, %r193};
	add.s32 	%r4, %r170, -1;
	shl.b32 	%r194, %r494, 1;
	cvt.rn.f32.s32 	%f6, %r194;
	mul.f32 	%f7, %f283, %f6;
	div.rn.f32 	%f1, %f291, %f7;
	and.b32  	%r195, %r170, 2147483646;
	add.s32 	%r5, %r195, -4;
$L__BB0_2:
	mov.u32 	%r6, %r495;
	ld.param.u32 	%r440, [_Z6cavityPfS_S_S_S_S_S_iiiiifffif_param_8];
	ld.param.u64 	%rd366, [_Z6cavityPfS_S_S_S_S_S_iiiiifffif_param_2];
	cvta.to.global.u64 	%rd4, %rd366;
	min.s32 	%r196, %r440, %r170;
	setp.lt.s32 	%p12, %r196, 3;
	@%p12 bra 	$L__BB0_8;
	mov.b32 	%r496, 1;
$L__BB0_4:
	neg.s32 	%r500, %r170;
	mul.lo.s32 	%r198, %r496, %r170;
	add.s32 	%r9, %r496, 1;
	add.s32 	%r498, %r198, %r170;
	shl.b32 	%r199, %r170, 1;
	sub.s32 	%r200, %r498, %r199;
	add.s32 	%r499, %r200, 1;
	mul.wide.u32 	%rd40, %r170, %r496;
	shl.b64 	%rd41, %rd40, 2;
	add.s64 	%rd42, %rd4, %rd41;
	add.s64 	%rd371, %rd42, 4;
	add.s64 	%rd370, %rd41, 8;
	add.s32 	%r497, %r198, 1;
$L__BB0_5:
	setp.lt.s32 	%p13, %r1, 0;
	and.b32  	%r201, %r1, 2146435072;
	setp.eq.s32 	%p14, %r201, 1062207488;
	mul.wide.s32 	%rd9, %r499, 4;
	mul.wide.s32 	%rd43, %r497, 4;
	add.s64 	%rd44, %rd43, %rd3;
	add.s64 	%rd45, %rd3, %rd370;
	ld.global.f32 	%f8, [%rd45];
	ld.global.f32 	%f9, [%rd44+-4];
	sub.f32 	%f10, %f8, %f9;
	cvt.f64.f32 	%fd38, %f10;
	div.rn.f64 	%fd11, %fd38, %fd3;
	add.s32 	%r498, %r498, 1;
	mul.wide.u32 	%rd46, %r498, 4;
	add.s64 	%rd47, %rd2, %rd46;
	ld.global.f32 	%f11, [%rd47];
	add.s64 	%rd48, %rd2, %rd9;
	ld.global.f32 	%f12, [%rd48];
	sub.f32 	%f13, %f11, %f12;
	cvt.f64.f32 	%fd39, %f13;
	div.rn.f64 	%fd12, %fd39, %fd4;
	{
	.reg .b32 %temp; 
	mov.b64 	{%temp, %r18}, %fd11;
	}
	abs.f64 	%fd13, %fd11;
	{ // callseq 0, 0
	.param .b64 param0;
	st.param.f64 	[param0], %fd13;
	.param .b64 retval0;
	call.uni (retval0), 
	__internal_accurate_pow, 
	(
	param0
	);
	ld.param.f64 	%fd40, [retval0];
	} // callseq 0
	setp.lt.s32 	%p15, %r18, 0;
	neg.f64 	%fd42, %fd40;
	selp.f64 	%fd43, %fd42, %fd40, %p14;
	selp.f64 	%fd44, %fd43, %fd40, %p15;
	setp.eq.f64 	%p16, %fd11, 0d0000000000000000;
	selp.b32 	%r202, %r18, 0, %p14;
	or.b32  	%r203, %r202, 2146435072;
	selp.b32 	%r204, %r203, %r202, %p13;
	mov.b32 	%r205, 0;
	mov.b64 	%fd45, {%r205, %r204};
	selp.f64 	%fd164, %fd45, %fd44, %p16;
	add.f64 	%fd46, %fd11, 0d4000000000000000;
	{
	.reg .b32 %temp; 
	mov.b64 	{%temp, %r206}, %fd46;
	}
	and.b32  	%r207, %r206, 2146435072;
	setp.ne.s32 	%p17, %r207, 2146435072;
	@%p17 bra 	$L__BB0_15;
	setp.num.f64 	%p18, %fd11, %fd11;
	@%p18 bra 	$L__BB0_13;
	mov.f64 	%fd47, 0d4000000000000000;
	add.rn.f64 	%fd164, %fd11, %fd47;
	bra.uni 	$L__BB0_15;
$L__BB0_8:
	ld.param.u32 	%r468, [_Z6cavityPfS_S_S_S_S_S_iiiiifffif_param_10];
	setp.lt.s32 	%p39, %r468, 0;
	@%p39 bra 	$L__BB0_22;
	mov.b32 	%r501, 0;
$L__BB0_10:
	mov.u32 	%r24, %r501;
	ld.param.u32 	%r470, [_Z6cavityPfS_S_S_S_S_S_iiiiifffif_param_11];
	ld.param.u64 	%rd367, [_Z6cavityPfS_S_S_S_S_S_iiiiifffif_param_4];
	cvta.to.global.u64 	%rd14, %rd367;
	setp.lt.s32 	%p40, %r470, 1;
	@%p40 bra 	$L__BB0_49;
	ld.param.u32 	%r471, [_Z6cavityPfS_S_S_S_S_S_iiiiifffif_param_11];
	setp.lt.u32 	%p41, %r471, 16;
	mov.b32 	%r503, 0;
	@%p41 bra 	$L__BB0_39;
	mov.b32 	%r505, 0;
	bra.uni 	$L__BB0_38;
$L__BB0_13:
	setp.neu.f64 	%p19, %fd13, 0d7FF0000000000000;
	@%p19 bra 	$L__BB0_15;
	setp.lt.s32 	%p20, %r18, 0;
	and.b32  	%r208, %r1, 2146435072;
	setp.eq.s32 	%p21, %r208, 1062207488;
	and.b32  	%r209, %r1, 2147483647;
	setp.ne.s32 	%p22, %r209, 1071644672;
	setp.lt.s32 	%p23, %r1, 0;
	selp.b32 	%r210, 0, 2146435072, %p23;
	or.b32  	%r211, %r210, -2147483648;
	selp.b32 	%r212, %r211, %r210, %p22;
	selp.b32 	%r213, %r212, %r210, %p21;
	selp.b32 	%r214, %r213, %r210, %p20;
	mov.b32 	%r215, 0;
	mov.b64 	%fd164, {%r215, %r214};
$L__BB0_15:
	setp.eq.f64 	%p26, %fd11, 0d3FF0000000000000;
	selp.f64 	%fd48, 0d3FF0000000000000, %fd164, %p26;
	add.f64 	%fd49, %fd11, %fd12;
	mul.f64 	%fd50, %fd2, %fd49;
	sub.f64 	%fd51, %fd50, %fd48;
	add.s64 	%rd50, %rd3, %rd46;
	ld.global.f32 	%f14, [%rd50];
	add.s64 	%rd51, %rd3, %rd9;
	ld.global.f32 	%f15, [%rd51];
	sub.f32 	%f16, %f14, %f15;
	cvt.f64.f32 	%fd52, %f16;
	div.rn.f64 	%fd53, %fd52, %fd4;
	add.s64 	%rd52, %rd2, %rd370;
	ld.global.f32 	%f17, [%rd52];
	mul.wide.u32 	%rd53, %r170, 4;
	add.s64 	%rd54, %rd53, %rd2;
	add.s64 	%rd55, %rd54, %rd9;
	ld.global.f32 	%f18, [%rd55+-4];
	sub.f32 	%f19, %f17, %f18;
	cvt.f64.f32 	%fd54, %f19;
	mul.f64 	%fd55, %fd53, %fd54;
	div.rn.f64 	%fd56, %fd55, %fd3;
	add.f64 	%fd57, %fd56, %fd56;
	sub.f64 	%fd18, %fd51, %fd57;
	{
	.reg .b32 %temp; 
	mov.b64 	{%temp, %r19}, %fd12;
	}
	abs.f64 	%fd19, %fd12;
	{ // callseq 1, 0
	.param .b64 param0;
	st.param.f64 	[param0], %fd19;
	.param .b64 retval0;
	call.uni (retval0), 
	__internal_accurate_pow, 
	(
	param0
	);
	ld.param.f64 	%fd58, [retval0];
	} // callseq 1
	setp.lt.s32 	%p27, %r19, 0;
	neg.f64 	%fd60, %fd58;
	selp.f64 	%fd61, %fd60, %fd58, %p14;
	selp.f64 	%fd62, %fd61, %fd58, %p27;
	setp.eq.f64 	%p28, %fd12, 0d0000000000000000;
	selp.b32 	%r217, %r19, 0, %p14;
	or.b32  	%r218, %r217, 2146435072;
	selp.b32 	%r219, %r218, %r217, %p13;
	mov.b32 	%r220, 0;
	mov.b64 	%fd63, {%r220, %r219};
	selp.f64 	%fd165, %fd63, %fd62, %p28;
	add.f64 	%fd64, %fd12, 0d4000000000000000;
	{
	.reg .b32 %temp; 
	mov.b64 	{%temp, %r221}, %fd64;
	}
	and.b32  	%r222, %r221, 2146435072;
	setp.ne.s32 	%p29, %r222, 2146435072;
	@%p29 bra 	$L__BB0_20;
	setp.num.f64 	%p30, %fd12, %fd12;
	@%p30 bra 	$L__BB0_18;
	mov.f64 	%fd65, 0d4000000000000000;
	add.rn.f64 	%fd165, %fd12, %fd65;
	bra.uni 	$L__BB0_20;
$L__BB0_18:
	setp.neu.f64 	%p31, %fd19, 0d7FF0000000000000;
	@%p31 bra 	$L__BB0_20;
	and.b32  	%r223, %r1, 2146435072;
	setp.eq.s32 	%p33, %r223, 1062207488;
	and.b32  	%r224, %r1, 2147483647;
	setp.ne.s32 	%p34, %r224, 1071644672;
	setp.lt.s32 	%p35, %r1, 0;
	selp.b32 	%r225, 0, 2146435072, %p35;
	or.b32  	%r226, %r225, -2147483648;
	selp.b32 	%r227, %r226, %r225, %p34;
	selp.b32 	%r228, %r227, %r225, %p33;
	selp.b32 	%r229, %r228, %r225, %p27;
	mov.b32 	%r230, 0;
	mov.b64 	%fd165, {%r230, %r229};
$L__BB0_20:
	setp.eq.f64 	%p36, %fd12, 0d3FF0000000000000;
	selp.f64 	%fd66, 0d3FF0000000000000, %fd165, %p36;
	sub.f64 	%fd67, %fd18, %fd66;
	mul.f64 	%fd68, %fd67, %fd1;
	cvt.rn.f32.f64 	%f20, %fd68;
	st.global.f32 	[%rd371], %f20;
	add.s32 	%r500, %r500, 1;
	add.s32 	%r499, %r499, 1;
	add.s64 	%rd371, %rd371, 4;
	add.s64 	%rd370, %rd370, 4;
	add.s32 	%r497, %r497, 1;
	setp.ne.s32 	%p37, %r500, -2;
	@%p37 bra 	$L__BB0_5;
	ld.param.u32 	%r441, [_Z6cavityPfS_S_S_S_S_S_iiiiifffif_param_8];
	add.s32 	%r231, %r441, -1;
	setp.eq.s32 	%p38, %r9, %r231;
	mov.u32 	%r496, %r9;
	@%p38 bra 	$L__BB0_8;
	bra.uni 	$L__BB0_4;
$L__BB0_22:
	ld.param.u32 	%r479, [_Z6cavityPfS_S_S_S_S_S_iiiiifffif_param_11];
	ld.param.u64 	%rd369, [_Z6cavityPfS_S_S_S_S_S_iiiiifffif_param_6];
	ld.param.u64 	%rd368, [_Z6cavityPfS_S_S_S_S_S_iiiiifffif_param_5];
	cvta.to.global.u64 	%rd12, %rd368;
	cvta.to.global.u64 	%rd13, %rd369;
	setp.lt.s32 	%p105, %r479, 1;
	@%p105 bra 	$L__BB0_122;
	ld.param.u32 	%r480, [_Z6cavityPfS_S_S_S_S_S_iiiiifffif_param_11];
	and.b32  	%r23, %r480, 2147483632;
	setp.lt.u32 	%p106, %r480, 16;
	mov.b32 	%r527, 0;
	@%p106 bra 	$L__BB0_26;
	mov.b32 	%r529, 0;
$L__BB0_25:
	.pragma "nounroll";
	mul.wide.u32 	%rd194, %r529, 4;
	add.s64 	%rd195, %rd3, %rd194;
	ld.global.f32 	%f169, [%rd195];
	add.s64 	%rd196, %rd12, %rd194;
	st.global.f32 	[%rd196], %f169;
	ld.global.f32 	%f170, [%rd195+4];
	st.global.f32 	[%rd196+4], %f170;
	ld.global.f32 	%f171, [%rd195+8];
	st.global.f32 	[%rd196+8], %f171;
	ld.global.f32 	%f172, [%rd195+12];
	st.global.f32 	[%rd196+12], %f172;
	ld.global.f32 	%f173, [%rd195+16];
	st.global.f32 	[%rd196+16], %f173;
	ld.global.f32 	%f174, [%rd195+20];
	st.global.f32 	[%rd196+20], %f174;
	ld.global.f32 	%f175, [%rd195+24];
	st.global.f32 	[%rd196+24], %f175;
	ld.global.f32 	%f176, [%rd195+28];
	st.global.f32 	[%rd196+28], %f176;
	ld.global.f32 	%f177, [%rd195+32];
	st.global.f32 	[%rd196+32], %f177;
	ld.global.f32 	%f178, [%rd195+36];
	st.global.f32 	[%rd196+36], %f178;
	ld.global.f32 	%f179, [%rd195+40];
	st.global.f32 	[%rd196+40], %f179;
	ld.global.f32 	%f180, [%rd195+44];
	st.global.f32 	[%rd196+44], %f180;
	ld.global.f32 	%f181, [%rd195+48];
	st.global.f32 	[%rd196+48], %f181;
	ld.global.f32 	%f182, [%rd195+52];
	st.global.f32 	[%rd196+52], %f182;
	ld.global.f32 	%f183, [%rd195+56];
	st.global.f32 	[%rd196+56], %f183;
	ld.global.f32 	%f184, [%rd195+60];
	st.global.f32 	[%rd196+60], %f184;
	add.s32 	%r529, %r529, 16;
	setp.eq.s32 	%p107, %r529, %r23;
	mov.u32 	%r527, %r23;
	@%p107 bra 	$L__BB0_26;
	bra.uni 	$L__BB0_25;
$L__BB0_26:
	ld.param.u32 	%r481, [_Z6cavityPfS_S_S_S_S_S_iiiiifffif_param_11];
	and.b32  	%r84, %r481, 15;
	setp.eq.s32 	%p108, %r84, 0;
	@%p108 bra 	$L__BB0_36;
	add.s32 	%r307, %r84, -1;
	setp.lt.u32 	%p109, %r307, 7;
	@%p109 bra 	$L__BB0_29;
	mul.wide.u32 	%rd197, %r527, 4;
	add.s64 	%rd198, %rd3, %rd197;
	ld.global.f32 	%f185, [%rd198];
	add.s64 	%rd199, %rd12, %rd197;
	st.global.f32 	[%rd199], %f185;
	ld.global.f32 	%f186, [%rd198+4];
	st.global.f32 	[%rd199+4], %f186;
	ld.global.f32 	%f187, [%rd198+8];
	st.global.f32 	[%rd199+8], %f187;
	ld.global.f32 	%f188, [%rd198+12];
	st.global.f32 	[%rd199+12], %f188;
	ld.global.f32 	%f189, [%rd198+16];
	st.global.f32 	[%rd199+16], %f189;
	ld.global.f32 	%f190, [%rd198+20];
	st.global.f32 	[%rd199+20], %f190;
	ld.global.f32 	%f191, [%rd198+24];
	st.global.f32 	[%rd199+24], %f191;
	ld.global.f32 	%f192, [%rd198+28];
	st.global.f32 	[%rd199+28], %f192;
	add.s32 	%r527, %r527, 8;
$L__BB0_29:
	ld.param.u32 	%r482, [_Z6cavityPfS_S_S_S_S_S_iiiiifffif_param_11];
	and.b32  	%r308, %r482, 7;
	setp.eq.s32 	%p110, %r308, 0;
	@%p110 bra 	$L__BB0_36;
	ld.param.u32 	%r483, [_Z6cavityPfS_S_S_S_S_S_iiiiifffif_param_11];
	and.b32  	%r309, %r483, 7;
	add.s32 	%r310, %r309, -1;
	setp.lt.u32 	%p111, %r310, 3;
	@%p111 bra 	$L__BB0_32;
	mul.wide.u32 	%rd200, %r527, 4;
	add.s64 	%rd201, %rd3, %rd200;
	ld.global.f32 	%f193, [%rd201];
	add.s64 	%rd202, %rd12, %rd200;
	st.global.f32 	[%rd202], %f193;
	ld.global.f32 	%f194, [%rd201+4];
	st.global.f32 	[%rd202+4], %f194;
	ld.global.f32 	%f195, [%rd201+8];
	st.global.f32 	[%rd202+8], %f195;
	ld.global.f32 	%f196, [%rd201+12];
	st.global.f32 	[%rd202+12], %f196;
	add.s32 	%r527, %r527, 4;
$L__BB0_32:
	ld.param.u32 	%r484, [_Z6cavityPfS_S_S_S_S_S_iiiiifffif_param_11];
	and.b32  	%r311, %r484, 3;
	setp.eq.s32 	%p112, %r311, 0;
	@%p112 bra 	$L__BB0_36;
	ld.param.u32 	%r485, [_Z6cavityPfS_S_S_S_S_S_iiiiifffif_param_11];
	and.b32  	%r312, %r485, 3;
	setp.eq.s32 	%p113, %r312, 1;
	mul.wide.u32 	%rd203, %r527, 4;
	add.s64 	%rd26, %rd3, %rd203;
	ld.global.f32 	%f197, [%rd26];
	add.s64 	%rd27, %rd12, %rd203;
	st.global.f32 	[%rd27], %f197;
	@%p113 bra 	$L__BB0_36;
	ld.param.u32 	%r486, [_Z6cavityPfS_S_S_S_S_S_iiiiifffif_param_11];
	and.b32  	%r313, %r486, 3;
	setp.eq.s32 	%p114, %r313, 2;
	ld.global.f32 	%f198, [%rd26+4];
	st.global.f32 	[%rd27+4], %f198;
	@%p114 bra 	$L__BB0_36;
	ld.global.f32 	%f199, [%rd26+8];
	st.global.f32 	[%rd27+8], %f199;
$L__BB0_36:
	ld.param.u32 	%r487, [_Z6cavityPfS_S_S_S_S_S_iiiiifffif_param_11];
	setp.lt.u32 	%p115, %r487, 16;
	mov.b32 	%r531, 0;
	@%p115 bra 	$L__BB0_112;
	mov.b32 	%r533, 0;
	bra.uni 	$L__BB0_111;
$L__BB0_38:
	.pragma "nounroll";
	ld.param.u32 	%r472, [_Z6cavityPfS_S_S_S_S_S_iiiiifffif_param_11];
	mul.wide.u32 	%rd56, %r505, 4;
	add.s64 	%rd57, %rd1, %rd56;
	ld.global.f32 	%f21, [%rd57];
	add.s64 	%rd58, %rd14, %rd56;
	st.global.f32 	[%rd58], %f21;
	ld.global.f32 	%f22, [%rd57+4];
	st.global.f32 	[%rd58+4], %f22;
	ld.global.f32 	%f23, [%rd57+8];
	st.global.f32 	[%rd58+8], %f23;
	ld.global.f32 	%f24, [%rd57+12];
	st.global.f32 	[%rd58+12], %f24;
	ld.global.f32 	%f25, [%rd57+16];
	st.global.f32 	[%rd58+16], %f25;
	ld.global.f32 	%f26, [%rd57+20];
	st.global.f32 	[%rd58+20], %f26;
	ld.global.f32 	%f27, [%rd57+24];
	st.global.f32 	[%rd58+24], %f27;
	ld.global.f32 	%f28, [%rd57+28];
	st.global.f32 	[%rd58+28], %f28;
	ld.global.f32 	%f29, [%rd57+32];
	st.global.f32 	[%rd58+32], %f29;
	ld.global.f32 	%f30, [%rd57+36];
	st.global.f32 	[%rd58+36], %f30;
	ld.global.f32 	%f31, [%rd57+40];
	st.global.f32 	[%rd58+40], %f31;
	ld.global.f32 	%f32, [%rd57+44];
	st.global.f32 	[%rd58+44], %f32;
	ld.global.f32 	%f33, [%rd57+48];
	st.global.f32 	[%rd58+48], %f33;
	ld.global.f32 	%f34, [%rd57+52];
	st.global.f32 	[%rd58+52], %f34;
	ld.global.f32 	%f35, [%rd57+56];
	st.global.f32 	[%rd58+56], %f35;
	ld.global.f32 	%f36, [%rd57+60];
	st.global.f32 	[%rd58+60], %f36;
	add.s32 	%r505, %r505, 16;
	and.b32  	%r503, %r472, 2147483632;
	setp.eq.s32 	%p42, %r505, %r503;
	@%p42 bra 	$L__BB0_39;
	bra.uni 	$L__BB0_38;
$L__BB0_39:
	ld.param.u32 	%r473, [_Z6cavityPfS_S_S_S_S_S_iiiiifffif_param_11];
	and.b32  	%r26, %r473, 15;
	setp.eq.s32 	%p43, %r26, 0;
	@%p43 bra 	$L__BB0_49;
	add.s32 	%r235, %r26, -1;
	setp.lt.u32 	%p44, %r235, 7;
	@%p44 bra 	$L__BB0_42;
	mul.wide.u32 	%rd59, %r503, 4;
	add.s64 	%rd60, %rd1, %rd59;
	ld.global.f32 	%f37, [%rd60];
	add.s64 	%rd61, %rd14, %rd59;
	st.global.f32 	[%rd61], %f37;
	ld.global.f32 	%f38, [%rd60+4];
	st.global.f32 	[%rd61+4], %f38;
	ld.global.f32 	%f39, [%rd60+8];
	st.global.f32 	[%rd61+8], %f39;
	ld.global.f32 	%f40, [%rd60+12];
	st.global.f32 	[%rd61+12], %f40;
	ld.global.f32 	%f41, [%rd60+16];
	st.global.f32 	[%rd61+16], %f41;
	ld.global.f32 	%f42, [%rd60+20];
	st.global.f32 	[%rd61+20], %f42;
	ld.global.f32 	%f43, [%rd60+24];
	st.global.f32 	[%rd61+24], %f43;
	ld.global.f32 	%f44, [%rd60+28];
	st.global.f32 	[%rd61+28], %f44;
	add.s32 	%r503, %r503, 8;
$L__BB0_42:
	ld.param.u32 	%r474, [_Z6cavityPfS_S_S_S_S_S_iiiiifffif_param_11];
	and.b32  	%r236, %r474, 7;
	setp.eq.s32 	%p45, %r236, 0;
	@%p45 bra 	$L__BB0_49;
	ld.param.u32 	%r475, [_Z6cavityPfS_S_S_S_S_S_iiiiifffif_param_11];
	and.b32  	%r237, %r475, 7;
	add.s32 	%r238, %r237, -1;
	setp.lt.u32 	%p46, %r238, 3;
	@%p46 bra 	$L__BB0_45;
	mul.wide.u32 	%rd62, %r503, 4;
	add.s64 	%rd63, %rd1, %rd62;
	ld.global.f32 	%f45, [%rd63];
	add.s64 	%rd64, %rd14, %rd62;
	st.global.f32 	[%rd64], %f45;
	ld.global.f32 	%f46, [%rd63+4];
	st.global.f32 	[%rd64+4], %f46;
	ld.global.f32 	%f47, [%rd63+8];
	st.global.f32 	[%rd64+8], %f47;
	ld.global.f32 	%f48, [%rd63+12];
	st.global.f32 	[%rd64+12], %f48;
	add.s32 	%r503, %r503, 4;
$L__BB0_45:
	ld.param.u32 	%r476, [_Z6cavityPfS_S_S_S_S_S_iiiiifffif_param_11];
	and.b32  	%r239, %r476, 3;
	setp.eq.s32 	%p47, %r239, 0;
	@%p47 bra 	$L__BB0_49;
	ld.param.u32 	%r477, [_Z6cavityPfS_S_S_S_S_S_iiiiifffif_param_11];
	and.b32  	%r240, %r477, 3;
	setp.eq.s32 	%p48, %r240, 1;
	mul.wide.u32 	%rd65, %r503, 4;
	add.s64 	%rd15, %rd1, %rd65;
	ld.global.f32 	%f49, [%rd15];
	add.s64 	%rd16, %rd14, %rd65;
	st.global.f32 	[%rd16], %f49;
	@%p48 bra 	$L__BB0_49;
	ld.param.u32 	%r478, [_Z6cavityPfS_S_S_S_S_S_iiiiifffif_param_11];
	and.b32  	%r241, %r478, 3;
	setp.eq.s32 	%p49, %r241, 2;
	ld.global.f32 	%f50, [%rd15+4];
	st.global.f32 	[%rd16+4], %f50;
	@%p49 bra 	$L__BB0_49;
	ld.global.f32 	%f51, [%rd15+8];
	st.global.f32 	[%rd16+8], %f51;
$L__BB0_49:
	ld.param.u32 	%r442, [_Z6cavityPfS_S_S_S_S_S_iiiiifffif_param_8];
	min.s32 	%r242, %r442, %r170;
	setp.lt.s32 	%p50, %r242, 3;
	@%p50 bra 	$L__BB0_57;
	ld.param.f32 	%f288, [_Z6cavityPfS_S_S_S_S_S_iiiiifffif_param_13];
	ld.param.f32 	%f284, [_Z6cavityPfS_S_S_S_S_S_iiiiifffif_param_12];
	setp.eq.f32 	%p51, %f284, 0f3F800000;
	setp.neu.f64 	%p52, %fd8, 0d7FF0000000000000;
	setp.nan.f32 	%p53, %f284, %f284;
	setp.ne.s32 	%p54, %r3, 2146435072;
	setp.eq.f32 	%p55, %f284, 0f00000000;
	setp.eq.f32 	%p56, %f288, 0f3F800000;
	setp.neu.f64 	%p57, %fd5, 0d7FF0000000000000;
	setp.nan.f32 	%p58, %f288, %f288;
	setp.ne.s32 	%p59, %r2, 2146435072;
	setp.eq.f32 	%p60, %f288, 0f00000000;
	{ // callseq 2, 0
	.param .b64 param0;
	st.param.f64 	[param0], %fd5;
	.param .b64 retval0;
	call.uni (retval0), 
	__internal_accurate_pow, 
	(
	param0
	);
	ld.param.f64 	%fd69, [retval0];
	} // callseq 2
	neg.f64 	%fd71, %fd69;
	selp.f64 	%fd72, %fd71, %fd69, %p1;
	{ // callseq 3, 0
	.param .b64 param0;
	st.param.f64 	[param0], %fd8;
	.param .b64 retval0;
	call.uni (retval0), 
	__internal_accurate_pow, 
	(
	param0
	);
	ld.param.f64 	%fd73, [retval0];
	} // callseq 3
	neg.f64 	%fd75, %fd73;
	selp.f64 	%fd76, %fd75, %fd73, %p2;
	selp.f64 	%fd77, %fd6, %fd72, %p60;
	selp.f64 	%fd78, %fd77, %fd7, %p57;
	cvt.f64.f32 	%fd79, %f288;
	mov.f64 	%fd80, 0d4000000000000000;
	add.rn.f64 	%fd81, %fd79, %fd80;
	selp.f64 	%fd82, %fd81, %fd78, %p58;
	selp.f64 	%fd83, %fd77, %fd82, %p59;
	selp.f64 	%fd24, 0d3FF0000000000000, %fd83, %p56;
	selp.f64 	%fd84, %fd9, %fd76, %p55;
	selp.f64 	%fd85, %fd84, %fd10, %p52;
	cvt.f64.f32 	%fd86, %f284;
	add.rn.f64 	%fd87, %fd86, %fd80;
	selp.f64 	%fd88, %fd87, %fd85, %p53;
	selp.f64 	%fd89, %fd84, %fd88, %p54;
	selp.f64 	%fd25, 0d3FF0000000000000, %fd89, %p51;
	add.f64 	%fd90, %fd24, %fd25;
	add.f64 	%fd26, %fd90, %fd90;
	selp.f64 	%fd91, %fd77, %fd81, %p59;
	selp.f64 	%fd92, %fd91, %fd77, %p58;
	selp.f64 	%fd93, %fd92, %fd7, %p57;
	selp.f64 	%fd94, %fd92, %fd93, %p58;
	selp.f64 	%fd95, %fd92, %fd94, %p59;
	selp.f64 	%fd27, 0d3FF0000000000000, %fd95, %p56;
	selp.f64 	%fd96, %fd84, %fd87, %p54;
	selp.f64 	%fd97, %fd96, %fd84, %p53;
	selp.f64 	%fd98, %fd97, %fd10, %p52;
	selp.f64 	%fd99, %fd97, %fd98, %p53;
	selp.f64 	%fd100, %fd97, %fd99, %p54;
	selp.f64 	%fd28, 0d3FF0000000000000, %fd100, %p51;
	add.f64 	%fd101, %fd27, %fd28;
	add.f64 	%fd29, %fd101, %fd101;
	mov.b32 	%r506, 1;
$L__BB0_51:
	setp.eq.s32 	%p61, %r170, 3;
	mul.lo.s32 	%r37, %r506, %r170;
	add.s32 	%r506, %r506, 1;
	add.s32 	%r39, %r37, %r170;
	shl.b32 	%r245, %r170, 1;
	sub.s32 	%r40, %r39, %r245;
	mov.b32 	%r509, 1;
	@%p61 bra 	$L__BB0_54;
	mov.b32 	%r508, 0;
	mov.b32 	%r507, 1;
$L__BB0_53:
	add.s32 	%r248, %r507, %r37;
	mul.wide.u32 	%rd66, %r248, 4;
	add.s64 	%rd67, %rd14, %rd66;
	ld.global.f32 	%f52, [%rd67+4];
	mul.wide.s32 	%rd68, %r248, 4;
	add.s64 	%rd69, %rd14, %rd68;
	ld.global.f32 	%f53, [%rd69+-4];
	add.f32 	%f54, %f52, %f53;
	cvt.f64.f32 	%fd102, %f54;
	add.s32 	%r249, %r248, %r170;
	mul.wide.u32 	%rd70, %r249, 4;
	add.s64 	%rd71, %rd14, %rd70;
	ld.global.f32 	%f55, [%rd71];
	add.s32 	%r250, %r507, %r40;
	mul.wide.s32 	%rd72, %r250, 4;
	add.s64 	%rd73, %rd14, %rd72;
	ld.global.f32 	%f56, [%rd73];
	add.f32 	%f57, %f55, %f56;
	cvt.f64.f32 	%fd103, %f57;
	mul.f64 	%fd104, %fd25, %fd103;
	fma.rn.f64 	%fd105, %fd24, %fd102, %fd104;
	add.s64 	%rd74, %rd4, %rd66;
	ld.global.f32 	%f58, [%rd74];
	cvt.f64.f32 	%fd106, %f58;
	mul.f64 	%fd107, %fd25, %fd106;
	mul.f64 	%fd108, %fd24, %fd107;
	sub.f64 	%fd109, %fd105, %fd108;
	div.rn.f64 	%fd110, %fd109, %fd26;
	cvt.rn.f32.f64 	%f59, %fd110;
	add.s64 	%rd75, %rd1, %rd66;
	st.global.f32 	[%rd75], %f59;
	cvt.u64.u32 	%rd76, %r37;
	cvt.u64.u32 	%rd77, %r507;
	add.s64 	%rd78, %rd77, %rd76;
	shl.b64 	%rd79, %rd78, 2;
	add.s64 	%rd80, %rd79, %rd14;
	ld.global.f32 	%f60, [%rd80+8];
	ld.global.f32 	%f61, [%rd69];
	add.f32 	%f62, %f60, %f61;
	cvt.f64.f32 	%fd111, %f62;
	cvt.u64.u32 	%rd81, %r39;
	add.s64 	%rd82, %rd77, %rd81;
	shl.b64 	%rd83, %rd82, 2;
	add.s64 	%rd84, %rd14, %rd83;
	ld.global.f32 	%f63, [%rd84+4];
	ld.global.f32 	%f64, [%rd73+4];
	add.f32 	%f65, %f63, %f64;
	cvt.f64.f32 	%fd112, %f65;
	mul.f64 	%fd113, %fd28, %fd112;
	fma.rn.f64 	%fd114, %fd27, %fd111, %fd113;
	add.s64 	%rd85, %rd4, %rd79;
	ld.global.f32 	%f66, [%rd85+4];
	cvt.f64.f32 	%fd115, %f66;
	mul.f64 	%fd116, %fd28, %fd115;
	mul.f64 	%fd117, %fd27, %fd116;
	sub.f64 	%fd118, %fd114, %fd117;
	div.rn.f64 	%fd119, %fd118, %fd29;
	cvt.rn.f32.f64 	%f67, %fd119;
	add.s64 	%rd86, %rd1, %rd79;
	st.global.f32 	[%rd86+4], %f67;
	add.s32 	%r509, %r507, 2;
	add.s32 	%r44, %r507, 1;
	setp.ne.s32 	%p62, %r508, %r5;
	mov.u32 	%r507, %r509;
	mov.u32 	%r508, %r44;
	@%p62 bra 	$L__BB0_53;
$L__BB0_54:
	and.b32  	%r251, %r170, 1;
	setp.eq.b32 	%p63, %r251, 1;
	not.pred 	%p64, %p63;
	@%p64 bra 	$L__BB0_56;
	add.s32 	%r252, %r509, %r37;
	mul.wide.u32 	%rd87, %r252, 4;
	add.s64 	%rd88, %rd14, %rd87;
	ld.global.f32 	%f68, [%rd88+4];
	mul.wide.s32 	%rd89, %r252, 4;
	add.s64 	%rd90, %rd14, %rd89;
	ld.global.f32 	%f69, [%rd90+-4];
	add.f32 	%f70, %f68, %f69;
	cvt.f64.f32 	%fd120, %f70;
	add.s32 	%r253, %r252, %r170;
	mul.wide.u32 	%rd91, %r253, 4;
	add.s64 	%rd92, %rd14, %rd91;
	ld.global.f32 	%f71, [%rd92];
	add.s32 	%r254, %r509, %r40;
	mul.wide.s32 	%rd93, %r254, 4;
	add.s64 	%rd94, %rd14, %rd93;
	ld.global.f32 	%f72, [%rd94];
	add.f32 	%f73, %f71, %f72;
	cvt.f64.f32 	%fd121, %f73;
	mul.f64 	%fd122, %fd28, %fd121;
	fma.rn.f64 	%fd123, %fd27, %fd120, %fd122;
	add.s64 	%rd95, %rd4, %rd87;
	ld.global.f32 	%f74, [%rd95];
	cvt.f64.f32 	%fd124, %f74;
	mul.f64 	%fd125, %fd28, %fd124;
	mul.f64 	%fd126, %fd27, %fd125;
	sub.f64 	%fd127, %fd123, %fd126;
	div.rn.f64 	%fd128, %fd127, %fd29;
	cvt.rn.f32.f64 	%f75, %fd128;
	add.s64 	%rd96, %rd1, %rd87;
	st.global.f32 	[%rd96], %f75;
$L__BB0_56:
	ld.param.u32 	%r443, [_Z6cavityPfS_S_S_S_S_S_iiiiifffif_param_8];
	add.s32 	%r255, %r443, -1;
	setp.eq.s32 	%p65, %r506, %r255;
	@%p65 bra 	$L__BB0_57;
	bra.uni 	$L__BB0_51;
$L__BB0_57:
	ld.param.u32 	%r444, [_Z6cavityPfS_S_S_S_S_S_iiiiifffif_param_8];
	and.b32  	%r34, %r444, 2147483632;
	add.s32 	%r35, %r444, -1;
	setp.lt.s32 	%p66, %r444, 1;
	@%p66 bra 	$L__BB0_71;
	setp.lt.u32 	%p67, %r35, 15;
	mov.b32 	%r511, 0;
	@%p67 bra 	$L__BB0_61;
	mov.b32 	%r513, 0;
$L__BB0_60:
	.pragma "nounroll";
	ld.param.u32 	%r445, [_Z6cavityPfS_S_S_S_S_S_iiiiifffif_param_8];
	mad.lo.s32 	%r258, %r513, %r170, %r445;
	mul.wide.s32 	%rd97, %r258, 4;
	add.s64 	%rd98, %rd1, %rd97;
	ld.global.f32 	%f76, [%rd98+-8];
	st.global.f32 	[%rd98+-4], %f76;
	mul.wide.s32 	%rd99, %r170, 4;
	add.s64 	%rd100, %rd98, %rd99;
	ld.global.f32 	%f77, [%rd100+-8];
	st.global.f32 	[%rd100+-4], %f77;
	add.s64 	%rd101, %rd100, %rd99;
	ld.global.f32 	%f78, [%rd101+-8];
	st.global.f32 	[%rd101+-4], %f78;
	add.s64 	%rd102, %rd101, %rd99;
	ld.global.f32 	%f79, [%rd102+-8];
	st.global.f32 	[%rd102+-4], %f79;
	add.s64 	%rd103, %rd102, %rd99;
	ld.global.f32 	%f80, [%rd103+-8];
	st.global.f32 	[%rd103+-4], %f80;
	add.s64 	%rd104, %rd103, %rd99;
	ld.global.f32 	%f81, [%rd104+-8];
	st.global.f32 	[%rd104+-4], %f81;
	add.s64 	%rd105, %rd104, %rd99;
	ld.global.f32 	%f82, [%rd105+-8];
	st.global.f32 	[%rd105+-4], %f82;
	add.s64 	%rd106, %rd105, %rd99;
	ld.global.f32 	%f83, [%rd106+-8];
	st.global.f32 	[%rd106+-4], %f83;
	add.s64 	%rd107, %rd106, %rd99;
	ld.global.f32 	%f84, [%rd107+-8];
	st.global.f32 	[%rd107+-4], %f84;
	add.s64 	%rd108, %rd107, %rd99;
	ld.global.f32 	%f85, [%rd108+-8];
	st.global.f32 	[%rd108+-4], %f85;
	add.s64 	%rd109, %rd108, %rd99;
	ld.global.f32 	%f86, [%rd109+-8];
	st.global.f32 	[%rd109+-4], %f86;
	add.s64 	%rd110, %rd109, %rd99;
	ld.global.f32 	%f87, [%rd110+-8];
	st.global.f32 	[%rd110+-4], %f87;
	add.s64 	%rd111, %rd110, %rd99;
	ld.global.f32 	%f88, [%rd111+-8];
	st.global.f32 	[%rd111+-4], %f88;
	add.s64 	%rd112, %rd111, %rd99;
	ld.global.f32 	%f89, [%rd112+-8];
	st.global.f32 	[%rd112+-4], %f89;
	add.s64 	%rd113, %rd112, %rd99;
	ld.global.f32 	%f90, [%rd113+-8];
	st.global.f32 	[%rd113+-4], %f90;
	add.s64 	%rd114, %rd113, %rd99;
	ld.global.f32 	%f91, [%rd114+-8];
	st.global.f32 	[%rd114+-4], %f91;
	add.s32 	%r513, %r513, 16;
	setp.eq.s32 	%p68, %r513, %r34;
	mov.u32 	%r511, %r34;
	@%p68 bra 	$L__BB0_61;
	bra.uni 	$L__BB0_60;
$L__BB0_61:
	ld.param.u32 	%r446, [_Z6cavityPfS_S_S_S_S_S_iiiiifffif_param_8];
	and.b32  	%r259, %r446, 15;
	setp.eq.s32 	%p69, %r259, 0;
	@%p69 bra 	$L__BB0_71;
	ld.param.u32 	%r447, [_Z6cavityPfS_S_S_S_S_S_iiiiifffif_param_8];
	and.b32  	%r260, %r447, 15;
	add.s32 	%r261, %r260, -1;
	setp.lt.u32 	%p70, %r261, 7;
	@%p70 bra 	$L__BB0_64;
	ld.param.u32 	%r448, [_Z6cavityPfS_S_S_S_S_S_iiiiifffif_param_8];
	mad.lo.s32 	%r262, %r511, %r170, %r448;
	mul.wide.s32 	%rd115, %r262, 4;
	add.s64 	%rd116, %rd1, %rd115;
	ld.global.f32 	%f92, [%rd116+-8];
	st.global.f32 	[%rd116+-4], %f92;
	mul.wide.s32 	%rd117, %r170, 4;
	add.s64 	%rd118, %rd116, %rd117;
	ld.global.f32 	%f93, [%rd118+-8];
	st.global.f32 	[%rd118+-4], %f93;
	add.s64 	%rd119, %rd118, %rd117;
	ld.global.f32 	%f94, [%rd119+-8];
	st.global.f32 	[%rd119+-4], %f94;
	add.s64 	%rd120, %rd119, %rd117;
	ld.global.f32 	%f95, [%rd120+-8];
	st.global.f32 	[%rd120+-4], %f95;
	add.s64 	%rd121, %rd120, %rd117;
	ld.global.f32 	%f96, [%rd121+-8];
	st.global.f32 	[%rd121+-4], %f96;
	add.s64 	%rd122, %rd121, %rd117;
	ld.global.f32 	%f97, [%rd122+-8];
	st.global.f32 	[%rd122+-4], %f97;
	add.s64 	%rd123, %rd122, %rd117;
	ld.global.f32 	%f98, [%rd123+-8];
	st.global.f32 	[%rd123+-4], %f98;
	add.s64 	%rd124, %rd123, %rd117;
	ld.global.f32 	%f99, [%rd124+-8];
	st.global.f32 	[%rd124+-4], %f99;
	add.s32 	%r511, %r511, 8;
$L__BB0_64:
	ld.param.u32 	%r449, [_Z6cavityPfS_S_S_S_S_S_iiiiifffif_param_8];
	and.b32  	%r49, %r449, 7;
	setp.eq.s32 	%p71, %r49, 0;
	@%p71 bra 	$L__BB0_71;
	add.s32 	%r263, %r49, -1;
	setp.lt.u32 	%p72, %r263, 3;
	@%p72 bra 	$L__BB0_67;
	ld.param.u32 	%r450, [_Z6cavityPfS_S_S_S_S_S_iiiiifffif_param_8];
	mad.lo.s32 	%r264, %r511, %r170, %r450;
	mul.wide.s32 	%rd125, %r264, 4;
	add.s64 	%rd126, %rd1, %rd125;
	ld.global.f32 	%f100, [%rd126+-8];
	st.global.f32 	[%rd126+-4], %f100;
	mul.wide.s32 	%rd127, %r170, 4;
	add.s64 	%rd128, %rd126, %rd127;
	ld.global.f32 	%f101, [%rd128+-8];
	st.global.f32 	[%rd128+-4], %f101;
	add.s64 	%rd129, %rd128, %rd127;
	ld.global.f32 	%f102, [%rd129+-8];
	st.global.f32 	[%rd129+-4], %f102;
	add.s64 	%rd130, %rd129, %rd127;
	ld.global.f32 	%f103, [%rd130+-8];
	st.global.f32 	[%rd130+-4], %f103;
	add.s32 	%r511, %r511, 4;
$L__BB0_67:
	ld.param.u32 	%r451, [_Z6cavityPfS_S_S_S_S_S_iiiiifffif_param_8];
	and.b32  	%r265, %r451, 3;
	setp.eq.s32 	%p73, %r265, 0;
	@%p73 bra 	$L__BB0_71;
	ld.param.u32 	%r452, [_Z6cavityPfS_S_S_S_S_S_iiiiifffif_param_8];
	and.b32  	%r266, %r452, 3;
	setp.eq.s32 	%p74, %r266, 1;
	mad.lo.s32 	%r267, %r511, %r170, %r452;
	mul.wide.s32 	%rd131, %r267, 4;
	add.s64 	%rd17, %rd1, %rd131;
	ld.global.f32 	%f104, [%rd17+-8];
	st.global.f32 	[%rd17+-4], %f104;
	@%p74 bra 	$L__BB0_71;
	ld.param.u32 	%r453, [_Z6cavityPfS_S_S_S_S_S_iiiiifffif_param_8];
	and.b32  	%r268, %r453, 3;
	setp.eq.s32 	%p75, %r268, 2;
	mul.wide.s32 	%rd18, %r170, 4;
	add.s64 	%rd19, %rd17, %rd18;
	ld.global.f32 	%f105, [%rd19+-8];
	st.global.f32 	[%rd19+-4], %f105;
	@%p75 bra 	$L__BB0_71;
	add.s64 	%rd132, %rd19, %rd18;
	ld.global.f32 	%f106, [%rd132+-8];
	st.global.f32 	[%rd132+-4], %f106;
$L__BB0_71:
	setp.lt.s32 	%p76, %r170, 1;
	@%p76 bra 	$L__BB0_85;
	setp.lt.u32 	%p77, %r4, 15;
	mov.b32 	%r515, 0;
	@%p77 bra 	$L__BB0_75;
	mov.b32 	%r517, 0;
$L__BB0_74:
	.pragma "nounroll";
	add.s32 	%r271, %r517, %r170;
	mul.wide.u32 	%rd133, %r271, 4;
	add.s64 	%rd134, %rd1, %rd133;
	ld.global.f32 	%f107, [%rd134];
	mul.wide.u32 	%rd135, %r517, 4;
	add.s64 	%rd136, %rd1, %rd135;
	st.global.f32 	[%rd136], %f107;
	ld.global.f32 	%f108, [%rd134+4];
	st.global.f32 	[%rd136+4], %f108;
	ld.global.f32 	%f109, [%rd134+8];
	st.global.f32 	[%rd136+8], %f109;
	ld.global.f32 	%f110, [%rd134+12];
	st.global.f32 	[%rd136+12], %f110;
	ld.global.f32 	%f111, [%rd134+16];
	st.global.f32 	[%rd136+16], %f111;
	ld.global.f32 	%f112, [%rd134+20];
	st.global.f32 	[%rd136+20], %f112;
	ld.global.f32 	%f113, [%rd134+24];
	st.global.f32 	[%rd136+24], %f113;
	ld.global.f32 	%f114, [%rd134+28];
	st.global.f32 	[%rd136+28], %f114;
	ld.global.f32 	%f115, [%rd134+32];
	st.global.f32 	[%rd136+32], %f115;
	ld.global.f32 	%f116, [%rd134+36];
	st.global.f32 	[%rd136+36], %f116;
	ld.global.f32 	%f117, [%rd134+40];
	st.global.f32 	[%rd136+40], %f117;
	ld.global.f32 	%f118, [%rd134+44];
	st.global.f32 	[%rd136+44], %f118;
	ld.global.f32 	%f119, [%rd134+48];
	st.global.f32 	[%rd136+48], %f119;
	ld.global.f32 	%f120, [%rd134+52];
	st.global.f32 	[%rd136+52], %f120;
	ld.global.f32 	%f121, [%rd134+56];
	st.global.f32 	[%rd136+56], %f121;
	ld.global.f32 	%f122, [%rd134+60];
	st.global.f32 	[%rd136+60], %f122;
	add.s32 	%r517, %r517, 16;
	and.b32  	%r515, %r170, 2147483632;
	setp.eq.s32 	%p78, %r517, %r515;
	@%p78 bra 	$L__BB0_75;
	bra.uni 	$L__BB0_74;
$L__BB0_75:
	and.b32  	%r272, %r170, 15;
	setp.eq.s32 	%p79, %r272, 0;
	@%p79 bra 	$L__BB0_85;
	mul.wide.u32 	%rd20, %r170, 4;
	add.s32 	%r274, %r272, -1;
	setp.lt.u32 	%p80, %r274, 7;
	@%p80 bra 	$L__BB0_78;
	add.s32 	%r275, %r515, %r170;
	mul.wide.u32 	%rd137, %r275, 4;
	add.s64 	%rd138, %rd1, %rd137;
	ld.global.f32 	%f123, [%rd138];
	mul.wide.u32 	%rd139, %r515, 4;
	add.s64 	%rd140, %rd1, %rd139;
	st.global.f32 	[%rd140], %f123;
	add.s64 	%rd141, %rd140, %rd20;
	ld.global.f32 	%f124, [%rd141+4];
	st.global.f32 	[%rd140+4], %f124;
	ld.global.f32 	%f125, [%rd141+8];
	st.global.f32 	[%rd140+8], %f125;
	ld.global.f32 	%f126, [%rd141+12];
	st.global.f32 	[%rd140+12], %f126;
	ld.global.f32 	%f127, [%rd141+16];
	st.global.f32 	[%rd140+16], %f127;
	ld.global.f32 	%f128, [%rd141+20];
	st.global.f32 	[%rd140+20], %f128;
	ld.global.f32 	%f129, [%rd141+24];
	st.global.f32 	[%rd140+24], %f129;
	ld.global.f32 	%f130, [%rd141+28];
	st.global.f32 	[%rd140+28], %f130;
	add.s32 	%r515, %r515, 8;
$L__BB0_78:
	and.b32  	%r57, %r170, 7;
	setp.eq.s32 	%p81, %r57, 0;
	@%p81 bra 	$L__BB0_85;
	add.s32 	%r276, %r57, -1;
	setp.lt.u32 	%p82, %r276, 3;
	@%p82 bra 	$L__BB0_81;
	add.s32 	%r277, %r515, %r170;
	mul.wide.u32 	%rd142, %r277, 4;
	add.s64 	%rd143, %rd1, %rd142;
	ld.global.f32 	%f131, [%rd143];
	mul.wide.u32 	%rd144, %r515, 4;
	add.s64 	%rd145, %rd1, %rd144;
	st.global.f32 	[%rd145], %f131;
	add.s64 	%rd146, %rd145, %rd20;
	ld.global.f32 	%f132, [%rd146+4];
	st.global.f32 	[%rd145+4], %f132;
	ld.global.f32 	%f133, [%rd146+8];
	st.global.f32 	[%rd145+8], %f133;
	ld.global.f32 	%f134, [%rd146+12];
	st.global.f32 	[%rd145+12], %f134;
	add.s32 	%r515, %r515, 4;
$L__BB0_81:
	and.b32  	%r60, %r170, 3;
	setp.eq.s32 	%p83, %r60, 0;
	@%p83 bra 	$L__BB0_85;
	setp.eq.s32 	%p84, %r60, 1;
	add.s32 	%r278, %r515, %r170;
	mul.wide.u32 	%rd147, %r278, 4;
	add.s64 	%rd148, %rd1, %rd147;
	ld.global.f32 	%f135, [%rd148];
	mul.wide.u32 	%rd149, %r515, 4;
	add.s64 	%rd21, %rd1, %rd149;
	st.global.f32 	[%rd21], %f135;
	@%p84 bra 	$L__BB0_85;
	setp.eq.s32 	%p85, %r60, 2;
	add.s64 	%rd22, %rd21, %rd20;
	ld.global.f32 	%f136, [%rd22+4];
	st.global.f32 	[%rd21+4], %f136;
	@%p85 bra 	$L__BB0_85;
	ld.global.f32 	%f137, [%rd22+8];
	st.global.f32 	[%rd21+8], %f137;
$L__BB0_85:
	ld.param.u32 	%r454, [_Z6cavityPfS_S_S_S_S_S_iiiiifffif_param_8];
	setp.lt.s32 	%p86, %r454, 1;
	@%p86 bra 	$L__BB0_110;
	setp.lt.u32 	%p87, %r35, 15;
	mov.b32 	%r519, 0;
	@%p87 bra 	$L__BB0_89;
	mov.b32 	%r521, 0;
$L__BB0_88:
	.pragma "nounroll";
	mul.lo.s32 	%r281, %r521, %r170;
	mul.wide.s32 	%rd150, %r281, 4;
	add.s64 	%rd151, %rd1, %rd150;
	ld.global.f32 	%f138, [%rd151+4];
	st.global.f32 	[%rd151], %f138;
	mul.wide.s32 	%rd152, %r170, 4;
	add.s64 	%rd153, %rd151, %rd152;
	ld.global.f32 	%f139, [%rd153+4];
	st.global.f32 	[%rd153], %f139;
	add.s64 	%rd154, %rd153, %rd152;
	ld.global.f32 	%f140, [%rd154+4];
	st.global.f32 	[%rd154], %f140;
	add.s64 	%rd155, %rd154, %rd152;
	ld.global.f32 	%f141, [%rd155+4];
	st.global.f32 	[%rd155], %f141;
	add.s64 	%rd156, %rd155, %rd152;
	ld.global.f32 	%f142, [%rd156+4];
	st.global.f32 	[%rd156], %f142;
	add.s64 	%rd157, %rd156, %rd152;
	ld.global.f32 	%f143, [%rd157+4];
	st.global.f32 	[%rd157], %f143;
	add.s64 	%rd158, %rd157, %rd152;
	ld.global.f32 	%f144, [%rd158+4];
	st.global.f32 	[%rd158], %f144;
	add.s64 	%rd159, %rd158, %rd152;
	ld.global.f32 	%f145, [%rd159+4];
	st.global.f32 	[%rd159], %f145;
	add.s64 	%rd160, %rd159, %rd152;
	ld.global.f32 	%f146, [%rd160+4];
	st.global.f32 	[%rd160], %f146;
	add.s64 	%rd161, %rd160, %rd152;
	ld.global.f32 	%f147, [%rd161+4];
	st.global.f32 	[%rd161], %f147;
	add.s64 	%rd162, %rd161, %rd152;
	ld.global.f32 	%f148, [%rd162+4];
	st.global.f32 	[%rd162], %f148;
	add.s64 	%rd163, %rd162, %rd152;
	ld.global.f32 	%f149, [%rd163+4];
	st.global.f32 	[%rd163], %f149;
	add.s64 	%rd164, %rd163, %rd152;
	ld.global.f32 	%f150, [%rd164+4];
	st.global.f32 	[%rd164], %f150;
	add.s64 	%rd165, %rd164, %rd152;
	ld.global.f32 	%f151, [%rd165+4];
	st.global.f32 	[%rd165], %f151;
	add.s64 	%rd166, %rd165, %rd152;
	ld.global.f32 	%f152, [%rd166+4];
	st.global.f32 	[%rd166], %f152;
	add.s64 	%rd167, %rd166, %rd152;
	ld.global.f32 	%f153, [%rd167+4];
	st.global.f32 	[%rd167], %f153;
	add.s32 	%r521, %r521, 16;
	setp.eq.s32 	%p88, %r521, %r34;
	mov.u32 	%r519, %r34;
	@%p88 bra 	$L__BB0_89;
	bra.uni 	$L__BB0_88;
$L__BB0_89:
	ld.param.u32 	%r455, [_Z6cavityPfS_S_S_S_S_S_iiiiifffif_param_8];
	and.b32  	%r282, %r455, 15;
	setp.eq.s32 	%p89, %r282, 0;
	@%p89 bra 	$L__BB0_99;
	ld.param.u32 	%r456, [_Z6cavityPfS_S_S_S_S_S_iiiiifffif_param_8];
	and.b32  	%r283, %r456, 15;
	add.s32 	%r284, %r283, -1;
	setp.lt.u32 	%p90, %r284, 7;
	@%p90 bra 	$L__BB0_92;
	mul.lo.s32 	%r285, %r519, %r170;
	mul.wide.s32 	%rd168, %r285, 4;
	add.s64 	%rd169, %rd1, %rd168;
	ld.global.f32 	%f154, [%rd169+4];
	st.global.f32 	[%rd169], %f154;
	mul.wide.s32 	%rd170, %r170, 4;
	add.s64 	%rd171, %rd169, %rd170;
	ld.global.f32 	%f155, [%rd171+4];
	st.global.f32 	[%rd171], %f155;
	add.s64 	%rd172, %rd171, %rd170;
	ld.global.f32 	%f156, [%rd172+4];
	st.global.f32 	[%rd172], %f156;
	add.s64 	%rd173, %rd172, %rd170;
	ld.global.f32 	%f157, [%rd173+4];
	st.global.f32 	[%rd173], %f157;
	add.s64 	%rd174, %rd173, %rd170;
	ld.global.f32 	%f158, [%rd174+4];
	st.global.f32 	[%rd174], %f158;
	add.s64 	%rd175, %rd174, %rd170;
	ld.global.f32 	%f159, [%rd175+4];
	st.global.f32 	[%rd175], %f159;
	add.s64 	%rd176, %rd175, %rd170;
	ld.global.f32 	%f160, [%rd176+4];
	st.global.f32 	[%rd176], %f160;
	add.s64 	%rd177, %rd176, %rd170;
	ld.global.f32 	%f161, [%rd177+4];
	st.global.f32 	[%rd177], %f161;
	add.s32 	%r519, %r519, 8;
$L__BB0_92:
	ld.param.u32 	%r457, [_Z6cavityPfS_S_S_S_S_S_iiiiifffif_param_8];
	and.b32  	%r67, %r457, 7;
	setp.eq.s32 	%p91, %r67, 0;
	@%p91 bra 	$L__BB0_99;
	add.s32 	%r286, %r67, -1;
	setp.lt.u32 	%p92, %r286, 3;
	@%p92 bra 	$L__BB0_95;
	mul.lo.s32 	%r287, %r519, %r170;
	mul.wide.s32 	%rd178, %r287, 4;
	add.s64 	%rd179, %rd1, %rd178;
	ld.global.f32 	%f162, [%rd179+4];
	st.global.f32 	[%rd179], %f162;
	mul.wide.s32 	%rd180, %r170, 4;
	add.s64 	%rd181, %rd179, %rd180;
	ld.global.f32 	%f163, [%rd181+4];
	st.global.f32 	[%rd181], %f163;
	add.s64 	%rd182, %rd181, %rd180;
	ld.global.f32 	%f164, [%rd182+4];
	st.global.f32 	[%rd182], %f164;
	add.s64 	%rd183, %rd182, %rd180;
	ld.global.f32 	%f165, [%rd183+4];
	st.global.f32 	[%rd183], %f165;
	add.s32 	%r519, %r519, 4;
$L__BB0_95:
	ld.param.u32 	%r458, [_Z6cavityPfS_S_S_S_S_S_iiiiifffif_param_8];
	and.b32  	%r288, %r458, 3;
	setp.eq.s32 	%p93, %r288, 0;
	@%p93 bra 	$L__BB0_99;
	ld.param.u32 	%r459, [_Z6cavityPfS_S_S_S_S_S_iiiiifffif_param_8];
	and.b32  	%r289, %r459, 3;
	setp.eq.s32 	%p94, %r289, 1;
	mul.lo.s32 	%r290, %r519, %r170;
	mul.wide.s32 	%rd184, %r290, 4;
	add.s64 	%rd23, %rd1, %rd184;
	ld.global.f32 	%f166, [%rd23+4];
	st.global.f32 	[%rd23], %f166;
	@%p94 bra 	$L__BB0_99;
	ld.param.u32 	%r460, [_Z6cavityPfS_S_S_S_S_S_iiiiifffif_param_8];
	and.b32  	%r291, %r460, 3;
	setp.eq.s32 	%p95, %r291, 2;
	mul.wide.s32 	%rd24, %r170, 4;
	add.s64 	%rd25, %rd23, %rd24;
	ld.global.f32 	%f167, [%rd25+4];
	st.global.f32 	[%rd25], %f167;
	@%p95 bra 	$L__BB0_99;
	add.s64 	%rd185, %rd25, %rd24;
	ld.global.f32 	%f168, [%rd185+4];
	st.global.f32 	[%rd185], %f168;
$L__BB0_99:
	mul.lo.s32 	%r70, %r4, %r170;
	setp.lt.u32 	%p96, %r35, 7;
	mov.b32 	%r524, 0;
	@%p96 bra 	$L__BB0_102;
	mov.b32 	%r522, 0;
$L__BB0_101:
	.pragma "nounroll";
	ld.param.u32 	%r461, [_Z6cavityPfS_S_S_S_S_S_iiiiifffif_param_8];
	add.s32 	%r294, %r522, %r70;
	mul.wide.s32 	%rd186, %r294, 4;
	add.s64 	%rd187, %rd1, %rd186;
	mov.b32 	%r295, 0;
	st.global.u32 	[%rd187], %r295;
	st.global.u32 	[%rd187+4], %r295;
	st.global.u32 	[%rd187+8], %r295;
	st.global.u32 	[%rd187+12], %r295;
	st.global.u32 	[%rd187+16], %r295;
	st.global.u32 	[%rd187+20], %r295;
	st.global.u32 	[%rd187+24], %r295;
	st.global.u32 	[%rd187+28], %r295;
	add.s32 	%r522, %r522, 8;
	and.b32  	%r524, %r461, 2147483640;
	setp.ne.s32 	%p97, %r522, %r524;
	@%p97 bra 	$L__BB0_101;
$L__BB0_102:
	ld.param.u32 	%r462, [_Z6cavityPfS_S_S_S_S_S_iiiiifffif_param_8];
	and.b32  	%r77, %r462, 7;
	setp.eq.s32 	%p98, %r77, 0;
	@%p98 bra 	$L__BB0_110;
	add.s32 	%r296, %r77, -1;
	setp.lt.u32 	%p99, %r296, 3;
	@%p99 bra 	$L__BB0_105;
	add.s32 	%r297, %r524, %r70;
	mul.wide.s32 	%rd188, %r297, 4;
	add.s64 	%rd189, %rd1, %rd188;
	mov.b32 	%r298, 0;
	st.global.u32 	[%rd189], %r298;
	st.global.u32 	[%rd189+4], %r298;
	st.global.u32 	[%rd189+8], %r298;
	st.global.u32 	[%rd189+12], %r298;
	add.s32 	%r524, %r524, 4;
$L__BB0_105:
	ld.param.u32 	%r463, [_Z6cavityPfS_S_S_S_S_S_iiiiifffif_param_8];
	and.b32  	%r299, %r463, 3;
	setp.eq.s32 	%p100, %r299, 0;
	@%p100 bra 	$L__BB0_110;
	setp.eq.s32 	%p101, %r299, 1;
	@%p101 bra 	$L__BB0_108;
	add.s32 	%r300, %r524, %r70;
	mul.wide.s32 	%rd190, %r300, 4;
	add.s64 	%rd191, %rd1, %rd190;
	mov.b32 	%r301, 0;
	st.global.u32 	[%rd191], %r301;
	st.global.u32 	[%rd191+4], %r301;
	add.s32 	%r524, %r524, 2;
$L__BB0_108:
	ld.param.u32 	%r464, [_Z6cavityPfS_S_S_S_S_S_iiiiifffif_param_8];
	and.b32  	%r302, %r464, 1;
	setp.eq.b32 	%p102, %r302, 1;
	not.pred 	%p103, %p102;
	@%p103 bra 	$L__BB0_110;
	add.s32 	%r303, %r524, %r70;
	mul.wide.s32 	%rd192, %r303, 4;
	add.s64 	%rd193, %rd1, %rd192;
	mov.b32 	%r304, 0;
	st.global.u32 	[%rd193], %r304;
$L__BB0_110:
	ld.param.u32 	%r469, [_Z6cavityPfS_S_S_S_S_S_iiiiifffif_param_10];
	add.s32 	%r501, %r24, 1;
	setp.eq.s32 	%p104, %r24, %r469;
	@%p104 bra 	$L__BB0_22;
	bra.uni 	$L__BB0_10;
$L__BB0_111:
	.pragma "nounroll";
	mul.wide.u32 	%rd204, %r533, 4;
	add.s64 	%rd205, %rd2, %rd204;
	ld.global.f32 	%f200, [%rd205];
	add.s64 	%rd206, %rd13, %rd204;
	st.global.f32 	[%rd206], %f200;
	ld.global.f32 	%f201, [%rd205+4];
	st.global.f32 	[%rd206+4], %f201;
	ld.global.f32 	%f202, [%rd205+8];
	st.global.f32 	[%rd206+8], %f202;
	ld.global.f32 	%f203, [%rd205+12];
	st.global.f32 	[%rd206+12], %f203;
	ld.global.f32 	%f204, [%rd205+16];
	st.global.f32 	[%rd206+16], %f204;
	ld.global.f32 	%f205, [%rd205+20];
	st.global.f32 	[%rd206+20], %f205;
	ld.global.f32 	%f206, [%rd205+24];
	st.global.f32 	[%rd206+24], %f206;
	ld.global.f32 	%f207, [%rd205+28];
	st.global.f32 	[%rd206+28], %f207;
	ld.global.f32 	%f208, [%rd205+32];
	st.global.f32 	[%rd206+32], %f208;
	ld.global.f32 	%f209, [%rd205+36];
	st.global.f32 	[%rd206+36], %f209;
	ld.global.f32 	%f210, [%rd205+40];
	st.global.f32 	[%rd206+40], %f210;
	ld.global.f32 	%f211, [%rd205+44];
	st.global.f32 	[%rd206+44], %f211;
	ld.global.f32 	%f212, [%rd205+48];
	st.global.f32 	[%rd206+48], %f212;
	ld.global.f32 	%f213, [%rd205+52];
	st.global.f32 	[%rd206+52], %f213;
	ld.global.f32 	%f214, [%rd205+56];
	st.global.f32 	[%rd206+56], %f214;
	ld.global.f32 	%f215, [%rd205+60];
	st.global.f32 	[%rd206+60], %f215;
	add.s32 	%r533, %r533, 16;
	setp.eq.s32 	%p116, %r533, %r23;
	mov.u32 	%r531, %r23;
	@%p116 bra 	$L__BB0_112;
	bra.uni 	$L__BB0_111;
$L__BB0_112:
	ld.param.u32 	%r488, [_Z6cavityPfS_S_S_S_S_S_iiiiifffif_param_11];
	and.b32  	%r92, %r488, 15;
	setp.eq.s32 	%p117, %r92, 0;
	@%p117 bra 	$L__BB0_122;
	add.s32 	%r316, %r92, -1;
	setp.lt.u32 	%p118, %r316, 7;
	@%p118 bra 	$L__BB0_115;
	mul.wide.u32 	%rd207, %r531, 4;
	add.s64 	%rd208, %rd2, %rd207;
	ld.global.f32 	%f216, [%rd208];
	add.s64 	%rd209, %rd13, %rd207;
	st.global.f32 	[%rd209], %f216;
	ld.global.f32 	%f217, [%rd208+4];
	st.global.f32 	[%rd209+4], %f217;
	ld.global.f32 	%f218, [%rd208+8];
	st.global.f32 	[%rd209+8], %f218;
	ld.global.f32 	%f219, [%rd208+12];
	st.global.f32 	[%rd209+12], %f219;
	ld.global.f32 	%f220, [%rd208+16];
	st.global.f32 	[%rd209+16], %f220;
	ld.global.f32 	%f221, [%rd208+20];
	st.global.f32 	[%rd209+20], %f221;
	ld.global.f32 	%f222, [%rd208+24];
	st.global.f32 	[%rd209+24], %f222;
	ld.global.f32 	%f223, [%rd208+28];
	st.global.f32 	[%rd209+28], %f223;
	add.s32 	%r531, %r531, 8;
$L__BB0_115:
	ld.param.u32 	%r489, [_Z6cavityPfS_S_S_S_S_S_iiiiifffif_param_11];
	and.b32  	%r317, %r489, 7;
	setp.eq.s32 	%p119, %r317, 0;
	@%p119 bra 	$L__BB0_122;
	ld.param.u32 	%r490, [_Z6cavityPfS_S_S_S_S_S_iiiiifffif_param_11];
	and.b32  	%r318, %r490, 7;
	add.s32 	%r319, %r318, -1;
	setp.lt.u32 	%p120, %r319, 3;
	@%p120 bra 	$L__BB0_118;
	mul.wide.u32 	%rd210, %r531, 4;
	add.s64 	%rd211, %rd2, %rd210;
	ld.global.f32 	%f224, [%rd211];
	add.s64 	%rd212, %rd13, %rd210;
	st.global.f32 	[%rd212], %f224;
	ld.global.f32 	%f225, [%rd211+4];
	st.global.f32 	[%rd212+4], %f225;
	ld.global.f32 	%f226, [%rd211+8];
	st.global.f32 	[%rd212+8], %f226;
	ld.global.f32 	%f227, [%rd211+12];
	st.global.f32 	[%rd212+12], %f227;
	add.s32 	%r531, %r531, 4;
$L__BB0_118:
	ld.param.u32 	%r491, [_Z6cavityPfS_S_S_S_S_S_iiiiifffif_param_11];
	and.b32  	%r320, %r491, 3;
	setp.eq.s32 	%p121, %r320, 0;
	@%p121 bra 	$L__BB0_122;
	ld.param.u32 	%r492, [_Z6cavityPfS_S_S_S_S_S_iiiiifffif_param_11];
	and.b32  	%r321, %r492, 3;
	setp.eq.s32 	%p122, %r321, 1;
	mul.wide.u32 	%rd213, %r531, 4;
	add.s64 	%rd28, %rd2, %rd213;
	ld.global.f32 	%f228, [%rd28];
	add.s64 	%rd29, %rd13, %rd213;
	st.global.f32 	[%rd29], %f228;
	@%p122 bra 	$L__BB0_122;
	ld.param.u32 	%r493, [_Z6cavityPfS_S_S_S_S_S_iiiiifffif_param_11];
	and.b32  	%r322, %r493, 3;
	setp.eq.s32 	%p123, %r322, 2;
	ld.global.f32 	%f229, [%rd28+4];
	st.global.f32 	[%rd29+4], %f229;
	@%p123 bra 	$L__BB0_122;
	ld.global.f32 	%f230, [%rd28+8];
	st.global.f32 	[%rd29+8], %f230;
$L__BB0_122:
	ld.param.u32 	%r465, [_Z6cavityPfS_S_S_S_S_S_iiiiifffif_param_8];
	min.s32 	%r323, %r465, %r170;
	setp.lt.s32 	%p124, %r323, 3;
	@%p124 bra 	$L__BB0_127;
	ld.param.f32 	%f294, [_Z6cavityPfS_S_S_S_S_S_iiiiifffif_param_16];
	ld.param.f32 	%f292, [_Z6cavityPfS_S_S_S_S_S_iiiiifffif_param_14];
	ld.param.f32 	%f289, [_Z6cavityPfS_S_S_S_S_S_iiiiifffif_param_13];
	ld.param.f32 	%f285, [_Z6cavityPfS_S_S_S_S_S_iiiiifffif_param_12];
	setp.eq.s32 	%p125, %r2, 2146435072;
	setp.eq.s32 	%p126, %r3, 2146435072;
	setp.eq.f32 	%p127, %f285, 0f3F800000;
	setp.neu.f64 	%p128, %fd8, 0d7FF0000000000000;
	setp.nan.f32 	%p129, %f285, %f285;
	setp.eq.f32 	%p130, %f285, 0f00000000;
	setp.eq.f32 	%p131, %f289, 0f3F800000;
	setp.neu.f64 	%p132, %fd5, 0d7FF0000000000000;
	setp.nan.f32 	%p133, %f289, %f289;
	setp.eq.f32 	%p134, %f289, 0f00000000;
	{ // callseq 4, 0
	.param .b64 param0;
	st.param.f64 	[param0], %fd8;
	.param .b64 retval0;
	call.uni (retval0), 
	__internal_accurate_pow, 
	(
	param0
	);
	ld.param.f64 	%fd129, [retval0];
	} // callseq 4
	neg.f64 	%fd131, %fd129;
	selp.f64 	%fd132, %fd131, %fd129, %p2;
	{ // callseq 5, 0
	.param .b64 param0;
	st.param.f64 	[param0], %fd5;
	.param .b64 retval0;
	call.uni (retval0), 
	__internal_accurate_pow, 
	(
	param0
	);
	ld.param.f64 	%fd133, [retval0];
	} // callseq 5
	neg.f64 	%fd135, %fd133;
	selp.f64 	%fd136, %fd135, %fd133, %p1;
	selp.f64 	%fd137, %fd9, %fd132, %p130;
	selp.f64 	%fd138, %fd137, %fd10, %p128;
	cvt.f64.f32 	%fd139, %f285;
	mov.f64 	%fd140, 0d4000000000000000;
	add.rn.f64 	%fd141, %fd139, %fd140;
	selp.f64 	%fd142, %fd141, %fd138, %p129;
	selp.f64 	%fd143, %fd142, %fd137, %p126;
	selp.f64 	%fd144, 0d3FF0000000000000, %fd143, %p127;
	mul.f32 	%f231, %f292, %f294;
	cvt.f64.f32 	%fd145, %f231;
	div.rn.f64 	%fd30, %fd145, %fd144;
	selp.f64 	%fd146, %fd6, %fd136, %p134;
	selp.f64 	%fd147, %fd146, %fd7, %p132;
	cvt.f64.f32 	%fd148, %f289;
	add.rn.f64 	%fd149, %fd148, %fd140;
	selp.f64 	%fd150, %fd149, %fd147, %p133;
	selp.f64 	%fd151, %fd150, %fd146, %p125;
	selp.f64 	%fd152, 0d3FF0000000000000, %fd151, %p131;
	div.rn.f64 	%fd31, %fd145, %fd152;
	mov.b32 	%r534, 1;
$L__BB0_124:
	mul.lo.s32 	%r101, %r534, %r170;
	sub.s32 	%r102, %r101, %r170;
	add.s32 	%r534, %r534, 1;
	mov.b32 	%r535, 1;
$L__BB0_125:
	ld.param.f32 	%f293, [_Z6cavityPfS_S_S_S_S_S_iiiiifffif_param_14];
	ld.param.f32 	%f290, [_Z6cavityPfS_S_S_S_S_S_iiiiifffif_param_13];
	ld.param.f32 	%f286, [_Z6cavityPfS_S_S_S_S_S_iiiiifffif_param_12];
	add.s32 	%r326, %r535, %r101;
	mul.wide.u32 	%rd214, %r326, 4;
	add.s64 	%rd215, %rd12, %rd214;
	ld.global.f32 	%f232, [%rd215];
	mul.f32 	%f233, %f293, %f232;
	div.rn.f32 	%f234, %f233, %f286;
	mul.wide.s32 	%rd216, %r326, 4;
	add.s64 	%rd217, %rd12, %rd216;
	ld.global.f32 	%f235, [%rd217+-4];
	sub.f32 	%f236, %f232, %f235;
	mul.f32 	%f237, %f234, %f236;
	sub.f32 	%f238, %f232, %f237;
	div.rn.f32 	%f239, %f233, %f290;
	add.s32 	%r327, %r535, %r102;
	mul.wide.s32 	%rd218, %r327, 4;
	add.s64 	%rd219, %rd12, %rd218;
	ld.global.f32 	%f240, [%rd219];
	sub.f32 	%f241, %f232, %f240;
	mul.f32 	%f242, %f239, %f241;
	sub.f32 	%f243, %f238, %f242;
	add.s64 	%rd220, %rd1, %rd214;
	ld.global.f32 	%f244, [%rd220+4];
	add.s64 	%rd221, %rd1, %rd216;
	ld.global.f32 	%f245, [%rd221+-4];
	sub.f32 	%f246, %f244, %f245;
	mul.f32 	%f247, %f1, %f246;
	sub.f32 	%f248, %f243, %f247;
	cvt.f64.f32 	%fd153, %f248;
	ld.global.f32 	%f249, [%rd215+4];
	add.f32 	%f250, %f232, %f232;
	sub.f32 	%f251, %f249, %f250;
	add.f32 	%f252, %f235, %f251;
	cvt.f64.f32 	%fd154, %f252;
	fma.rn.f64 	%fd155, %fd30, %fd154, %fd153;
	add.s32 	%r328, %r326, %r170;
	mul.wide.u32 	%rd222, %r328, 4;
	add.s64 	%rd223, %rd12, %rd222;
	ld.global.f32 	%f253, [%rd223];
	sub.f32 	%f254, %f253, %f250;
	add.f32 	%f255, %f240, %f254;
	cvt.f64.f32 	%fd156, %f255;
	fma.rn.f64 	%fd157, %fd31, %fd156, %fd155;
	cvt.rn.f32.f64 	%f256, %fd157;
	add.s64 	%rd224, %rd3, %rd214;
	st.global.f32 	[%rd224], %f256;
	add.s64 	%rd225, %rd13, %rd214;
	ld.global.f32 	%f257, [%rd225];
	mul.f32 	%f258, %f293, %f257;
	div.rn.f32 	%f259, %f258, %f286;
	add.s64 	%rd226, %rd13, %rd216;
	ld.global.f32 	%f260, [%rd226+-4];
	sub.f32 	%f261, %f257, %f260;
	mul.f32 	%f262, %f259, %f261;
	sub.f32 	%f263, %f257, %f262;
	div.rn.f32 	%f264, %f258, %f290;
	add.s64 	%rd227, %rd13, %rd218;
	ld.global.f32 	%f265, [%rd227];
	sub.f32 	%f266, %f257, %f265;
	mul.f32 	%f267, %f264, %f266;
	sub.f32 	%f268, %f263, %f267;
	add.s64 	%rd228, %rd1, %rd222;
	ld.global.f32 	%f269, [%rd228];
	add.s64 	%rd229, %rd1, %rd218;
	ld.global.f32 	%f270, [%rd229];
	sub.f32 	%f271, %f269, %f270;
	mul.f32 	%f272, %f1, %f271;
	sub.f32 	%f273, %f268, %f272;
	cvt.f64.f32 	%fd158, %f273;
	ld.global.f32 	%f274, [%rd225+4];
	add.f32 	%f275, %f257, %f257;
	sub.f32 	%f276, %f274, %f275;
	add.f32 	%f277, %f260, %f276;
	cvt.f64.f32 	%fd159, %f277;
	fma.rn.f64 	%fd160, %fd30, %fd159, %fd158;
	add.s64 	%rd230, %rd13, %rd222;
	ld.global.f32 	%f278, [%rd230];
	sub.f32 	%f279, %f278, %f275;
	add.f32 	%f280, %f265, %f279;
	cvt.f64.f32 	%fd161, %f280;
	fma.rn.f64 	%fd162, %fd31, %fd161, %fd160;
	cvt.rn.f32.f64 	%f281, %fd162;
	add.s64 	%rd231, %rd2, %rd214;
	st.global.f32 	[%rd231], %f281;
	add.s32 	%r535, %r535, 1;
	setp.ne.s32 	%p135, %r535, %r4;
	@%p135 bra 	$L__BB0_125;
	ld.param.u32 	%r466, [_Z6cavityPfS_S_S_S_S_S_iiiiifffif_param_8];
	add.s32 	%r329, %r466, -1;
	setp.eq.s32 	%p136, %r534, %r329;
	@%p136 bra 	$L__BB0_127;
	bra.uni 	$L__BB0_124;
$L__BB0_127:
	setp.lt.s32 	%p137, %r170, 1;
	@%p137 bra 	$L__BB0_220;
	and.b32  	%r99, %r170, 2147483632;
	setp.lt.u32 	%p138, %r4, 15;
	mov.b32 	%r537, 0;
	@%p138 bra 	$L__BB0_131;
	mov.b32 	%r539, 0;
$L__BB0_130:
	.pragma "nounroll";
	mul.wide.u32 	%rd232, %r539, 4;
	add.s64 	%rd233, %rd3, %rd232;
	mov.b32 	%r332, 0;
	st.global.u32 	[%rd233], %r332;
	st.global.u32 	[%rd233+4], %r332;
	st.global.u32 	[%rd233+8], %r332;
	st.global.u32 	[%rd233+12], %r332;
	st.global.u32 	[%rd233+16], %r332;
	st.global.u32 	[%rd233+20], %r332;
	st.global.u32 	[%rd233+24], %r332;
	st.global.u32 	[%rd233+28], %r332;
	st.global.u32 	[%rd233+32], %r332;
	st.global.u32 	[%rd233+36], %r332;
	st.global.u32 	[%rd233+40], %r332;
	st.global.u32 	[%rd233+44], %r332;
	st.global.u32 	[%rd233+48], %r332;
	st.global.u32 	[%rd233+52], %r332;
	st.global.u32 	[%rd233+56], %r332;
	st.global.u32 	[%rd233+60], %r332;
	add.s32 	%r539, %r539, 16;
	setp.eq.s32 	%p139, %r539, %r99;
	mov.u32 	%r537, %r99;
	@%p139 bra 	$L__BB0_131;
	bra.uni 	$L__BB0_130;
$L__BB0_131:
	and.b32  	%r107, %r170, 3;
	and.b32  	%r108, %r170, 7;
	and.b32  	%r109, %r170, 15;
	setp.eq.s32 	%p140, %r109, 0;
	@%p140 bra 	$L__BB0_141;
	add.s32 	%r333, %r109, -1;
	setp.lt.u32 	%p141, %r333, 7;
	@%p141 bra 	$L__BB0_134;
	mul.wide.u32 	%rd234, %r537, 4;
	add.s64 	%rd235, %rd3, %rd234;
	mov.b32 	%r334, 0;
	st.global.u32 	[%rd235], %r334;
	st.global.u32 	[%rd235+4], %r334;
	st.global.u32 	[%rd235+8], %r334;
	st.global.u32 	[%rd235+12], %r334;
	st.global.u32 	[%rd235+16], %r334;
	st.global.u32 	[%rd235+20], %r334;
	st.global.u32 	[%rd235+24], %r334;
	st.global.u32 	[%rd235+28], %r334;
	add.s32 	%r537, %r537, 8;
$L__BB0_134:
	setp.eq.s32 	%p142, %r108, 0;
	@%p142 bra 	$L__BB0_141;
	add.s32 	%r335, %r108, -1;
	setp.lt.u32 	%p143, %r335, 3;
	@%p143 bra 	$L__BB0_137;
	mul.wide.u32 	%rd236, %r537, 4;
	add.s64 	%rd237, %rd3, %rd236;
	mov.b32 	%r336, 0;
	st.global.u32 	[%rd237], %r336;
	st.global.u32 	[%rd237+4], %r336;
	st.global.u32 	[%rd237+8], %r336;
	st.global.u32 	[%rd237+12], %r336;
	add.s32 	%r537, %r537, 4;
$L__BB0_137:
	setp.eq.s32 	%p144, %r107, 0;
	@%p144 bra 	$L__BB0_141;
	setp.eq.s32 	%p145, %r107, 1;
	mul.wide.u32 	%rd238, %r537, 4;
	add.s64 	%rd30, %rd3, %rd238;
	mov.b32 	%r337, 0;
	st.global.u32 	[%rd30], %r337;
	@%p145 bra 	$L__BB0_141;
	setp.eq.s32 	%p146, %r107, 2;
	mov.b32 	%r338, 0;
	st.global.u32 	[%rd30+4], %r338;
	@%p146 bra 	$L__BB0_141;
	mov.b32 	%r339, 0;
	st.global.u32 	[%rd30+8], %r339;
$L__BB0_141:
	and.b32  	%r114, %r170, 2147483640;
	setp.lt.u32 	%p147, %r4, 7;
	mov.b32 	%r541, 0;
	@%p147 bra 	$L__BB0_144;
	mov.b32 	%r543, 0;
$L__BB0_143:
	.pragma "nounroll";
	mul.lo.s32 	%r342, %r543, %r170;
	mul.wide.u32 	%rd239, %r342, 4;
	add.s64 	%rd240, %rd3, %rd239;
	mov.b32 	%r343, 0;
	st.global.u32 	[%rd240], %r343;
	add.s32 	%r344, %r342, %r170;
	mul.wide.u32 	%rd241, %r344, 4;
	add.s64 	%rd242, %rd3, %rd241;
	st.global.u32 	[%rd242], %r343;
	add.s32 	%r345, %r344, %r170;
	mul.wide.u32 	%rd243, %r345, 4;
	add.s64 	%rd244, %rd3, %rd243;
	st.global.u32 	[%rd244], %r343;
	add.s32 	%r346, %r345, %r170;
	mul.wide.u32 	%rd245, %r346, 4;
	add.s64 	%rd246, %rd3, %rd245;
	st.global.u32 	[%rd246], %r343;
	add.s32 	%r347, %r346, %r170;
	mul.wide.u32 	%rd247, %r347, 4;
	add.s64 	%rd248, %rd3, %rd247;
	st.global.u32 	[%rd248], %r343;
	add.s32 	%r348, %r347, %r170;
	mul.wide.u32 	%rd249, %r348, 4;
	add.s64 	%rd250, %rd3, %rd249;
	st.global.u32 	[%rd250], %r343;
	add.s32 	%r349, %r348, %r170;
	mul.wide.u32 	%rd251, %r349, 4;
	add.s64 	%rd252, %rd3, %rd251;
	st.global.u32 	[%rd252], %r343;
	add.s32 	%r350, %r349, %r170;
	mul.wide.u32 	%rd253, %r350, 4;
	add.s64 	%rd254, %rd3, %rd253;
	st.global.u32 	[%rd254], %r343;
	add.s32 	%r543, %r543, 8;
	setp.eq.s32 	%p148, %r543, %r114;
	mov.u32 	%r541, %r114;
	@%p148 bra 	$L__BB0_144;
	bra.uni 	$L__BB0_143;
$L__BB0_144:
	and.b32  	%r118, %r170, 1;
	setp.eq.s32 	%p149, %r108, 0;
	@%p149 bra 	$L__BB0_152;
	add.s32 	%r351, %r108, -1;
	setp.lt.u32 	%p150, %r351, 3;
	@%p150 bra 	$L__BB0_147;
	mul.lo.s32 	%r352, %r541, %r170;
	mul.wide.u32 	%rd255, %r352, 4;
	add.s64 	%rd256, %rd3, %rd255;
	mov.b32 	%r353, 0;
	st.global.u32 	[%rd256], %r353;
	add.s32 	%r354, %r352, %r170;
	mul.wide.u32 	%rd257, %r354, 4;
	add.s64 	%rd258, %rd3, %rd257;
	st.global.u32 	[%rd258], %r353;
	add.s32 	%r355, %r354, %r170;
	mul.wide.u32 	%rd259, %r355, 4;
	add.s64 	%rd260, %rd3, %rd259;
	st.global.u32 	[%rd260], %r353;
	add.s32 	%r356, %r355, %r170;
	mul.wide.u32 	%rd261, %r356, 4;
	add.s64 	%rd262, %rd3, %rd261;
	st.global.u32 	[%rd262], %r353;
	add.s32 	%r541, %r541, 4;
$L__BB0_147:
	setp.eq.s32 	%p151, %r107, 0;
	@%p151 bra 	$L__BB0_152;
	setp.eq.s32 	%p152, %r107, 1;
	@%p152 bra 	$L__BB0_150;
	mul.lo.s32 	%r357, %r541, %r170;
	mul.wide.u32 	%rd263, %r357, 4;
	add.s64 	%rd264, %rd3, %rd263;
	mov.b32 	%r358, 0;
	st.global.u32 	[%rd264], %r358;
	add.s32 	%r359, %r357, %r170;
	mul.wide.u32 	%rd265, %r359, 4;
	add.s64 	%rd266, %rd3, %rd265;
	st.global.u32 	[%rd266], %r358;
	add.s32 	%r541, %r541, 2;
$L__BB0_150:
	setp.eq.s32 	%p153, %r118, 0;
	@%p153 bra 	$L__BB0_152;
	mul.lo.s32 	%r360, %r541, %r170;
	mul.wide.u32 	%rd267, %r360, 4;
	add.s64 	%rd268, %rd3, %rd267;
	mov.b32 	%r361, 0;
	st.global.u32 	[%rd268], %r361;
$L__BB0_152:
	mul.wide.u32 	%rd31, %r170, 4;
	setp.lt.u32 	%p154, %r4, 7;
	mov.b32 	%r545, 0;
	@%p154 bra 	$L__BB0_155;
	mov.b32 	%r547, 0;
$L__BB0_154:
	.pragma "nounroll";
	mad.lo.s32 	%r364, %r547, %r170, %r4;
	mul.wide.s32 	%rd269, %r364, 4;
	add.s64 	%rd270, %rd3, %rd269;
	mov.b32 	%r365, 0;
	st.global.u32 	[%rd270], %r365;
	add.s64 	%rd271, %rd270, %rd31;
	st.global.u32 	[%rd271], %r365;
	add.s64 	%rd272, %rd271, %rd31;
	st.global.u32 	[%rd272], %r365;
	add.s64 	%rd273, %rd272, %rd31;
	st.global.u32 	[%rd273], %r365;
	add.s64 	%rd274, %rd273, %rd31;
	st.global.u32 	[%rd274], %r365;
	add.s64 	%rd275, %rd274, %rd31;
	st.global.u32 	[%rd275], %r365;
	add.s64 	%rd276, %rd275, %rd31;
	st.global.u32 	[%rd276], %r365;
	add.s64 	%rd277, %rd276, %rd31;
	st.global.u32 	[%rd277], %r365;
	add.s32 	%r547, %r547, 8;
	setp.eq.s32 	%p155, %r547, %r114;
	mov.u32 	%r545, %r114;
	@%p155 bra 	$L__BB0_155;
	bra.uni 	$L__BB0_154;
$L__BB0_155:
	setp.eq.s32 	%p156, %r108, 0;
	@%p156 bra 	$L__BB0_163;
	add.s32 	%r366, %r108, -1;
	setp.lt.u32 	%p157, %r366, 3;
	@%p157 bra 	$L__BB0_158;
	mad.lo.s32 	%r367, %r545, %r170, %r4;
	mul.wide.s32 	%rd278, %r367, 4;
	add.s64 	%rd279, %rd3, %rd278;
	mov.b32 	%r368, 0;
	st.global.u32 	[%rd279], %r368;
	add.s64 	%rd280, %rd279, %rd31;
	st.global.u32 	[%rd280], %r368;
	add.s64 	%rd281, %rd280, %rd31;
	st.global.u32 	[%rd281], %r368;
	add.s64 	%rd282, %rd281, %rd31;
	st.global.u32 	[%rd282], %r368;
	add.s32 	%r545, %r545, 4;
$L__BB0_158:
	setp.eq.s32 	%p158, %r107, 0;
	@%p158 bra 	$L__BB0_163;
	setp.eq.s32 	%p159, %r107, 1;
	@%p159 bra 	$L__BB0_161;
	mad.lo.s32 	%r369, %r545, %r170, %r4;
	mul.wide.s32 	%rd283, %r369, 4;
	add.s64 	%rd284, %rd3, %rd283;
	mov.b32 	%r370, 0;
	st.global.u32 	[%rd284], %r370;
	add.s64 	%rd285, %rd284, %rd31;
	st.global.u32 	[%rd285], %r370;
	add.s32 	%r545, %r545, 2;
$L__BB0_161:
	setp.eq.s32 	%p160, %r118, 0;
	@%p160 bra 	$L__BB0_163;
	mad.lo.s32 	%r371, %r545, %r170, %r4;
	mul.wide.s32 	%rd286, %r371, 4;
	add.s64 	%rd287, %rd3, %rd286;
	mov.b32 	%r372, 0;
	st.global.u32 	[%rd287], %r372;
$L__BB0_163:
	mul.lo.s32 	%r130, %r4, %r170;
	setp.lt.u32 	%p161, %r4, 7;
	mov.b32 	%r549, 0;
	@%p161 bra 	$L__BB0_166;
	mov.b32 	%r551, 0;
$L__BB0_165:
	.pragma "nounroll";
	add.s32 	%r375, %r551, %r130;
	mul.wide.s32 	%rd288, %r375, 4;
	add.s64 	%rd289, %rd3, %rd288;
	mov.b32 	%r376, 1065353216;
	st.global.u32 	[%rd289], %r376;
	st.global.u32 	[%rd289+4], %r376;
	st.global.u32 	[%rd289+8], %r376;
	st.global.u32 	[%rd289+12], %r376;
	st.global.u32 	[%rd289+16], %r376;
	st.global.u32 	[%rd289+20], %r376;
	st.global.u32 	[%rd289+24], %r376;
	st.global.u32 	[%rd289+28], %r376;
	add.s32 	%r551, %r551, 8;
	setp.eq.s32 	%p162, %r551, %r114;
	mov.u32 	%r549, %r114;
	@%p162 bra 	$L__BB0_166;
	bra.uni 	$L__BB0_165;
$L__BB0_166:
	setp.eq.s32 	%p163, %r108, 0;
	@%p163 bra 	$L__BB0_174;
	add.s32 	%r377, %r108, -1;
	setp.lt.u32 	%p164, %r377, 3;
	@%p164 bra 	$L__BB0_169;
	add.s32 	%r378, %r549, %r130;
	mul.wide.s32 	%rd290, %r378, 4;
	add.s64 	%rd291, %rd3, %rd290;
	mov.b32 	%r379, 1065353216;
	st.global.u32 	[%rd291], %r379;
	st.global.u32 	[%rd291+4], %r379;
	st.global.u32 	[%rd291+8], %r379;
	st.global.u32 	[%rd291+12], %r379;
	add.s32 	%r549, %r549, 4;
$L__BB0_169:
	setp.eq.s32 	%p165, %r107, 0;
	@%p165 bra 	$L__BB0_174;
	setp.eq.s32 	%p166, %r107, 1;
	@%p166 bra 	$L__BB0_172;
	add.s32 	%r380, %r549, %r130;
	mul.wide.s32 	%rd292, %r380, 4;
	add.s64 	%rd293, %rd3, %rd292;
	mov.b32 	%r381, 1065353216;
	st.global.u32 	[%rd293], %r381;
	st.global.u32 	[%rd293+4], %r381;
	add.s32 	%r549, %r549, 2;
$L__BB0_172:
	setp.eq.s32 	%p167, %r118, 0;
	@%p167 bra 	$L__BB0_174;
	add.s32 	%r382, %r549, %r130;
	mul.wide.s32 	%rd294, %r382, 4;
	add.s64 	%rd295, %rd3, %rd294;
	mov.b32 	%r383, 1065353216;
	st.global.u32 	[%rd295], %r383;
$L__BB0_174:
	setp.lt.u32 	%p168, %r4, 15;
	mov.b32 	%r553, 0;
	@%p168 bra 	$L__BB0_177;
	mov.b32 	%r555, 0;
$L__BB0_176:
	.pragma "nounroll";
	mul.wide.u32 	%rd296, %r555, 4;
	add.s64 	%rd297, %rd2, %rd296;
	mov.b32 	%r386, 0;
	st.global.u32 	[%rd297], %r386;
	st.global.u32 	[%rd297+4], %r386;
	st.global.u32 	[%rd297+8], %r386;
	st.global.u32 	[%rd297+12], %r386;
	st.global.u32 	[%rd297+16], %r386;
	st.global.u32 	[%rd297+20], %r386;
	st.global.u32 	[%rd297+24], %r386;
	st.global.u32 	[%rd297+28], %r386;
	st.global.u32 	[%rd297+32], %r386;
	st.global.u32 	[%rd297+36], %r386;
	st.global.u32 	[%rd297+40], %r386;
	st.global.u32 	[%rd297+44], %r386;
	st.global.u32 	[%rd297+48], %r386;
	st.global.u32 	[%rd297+52], %r386;
	st.global.u32 	[%rd297+56], %r386;
	st.global.u32 	[%rd297+60], %r386;
	add.s32 	%r555, %r555, 16;
	setp.eq.s32 	%p169, %r555, %r99;
	mov.u32 	%r553, %r99;
	@%p169 bra 	$L__BB0_177;
	bra.uni 	$L__BB0_176;
$L__BB0_177:
	setp.eq.s32 	%p170, %r109, 0;
	@%p170 bra 	$L__BB0_187;
	add.s32 	%r387, %r109, -1;
	setp.lt.u32 	%p171, %r387, 7;
	@%p171 bra 	$L__BB0_180;
	mul.wide.u32 	%rd298, %r553, 4;
	add.s64 	%rd299, %rd2, %rd298;
	mov.b32 	%r388, 0;
	st.global.u32 	[%rd299], %r388;
	st.global.u32 	[%rd299+4], %r388;
	st.global.u32 	[%rd299+8], %r388;
	st.global.u32 	[%rd299+12], %r388;
	st.global.u32 	[%rd299+16], %r388;
	st.global.u32 	[%rd299+20], %r388;
	st.global.u32 	[%rd299+24], %r388;
	st.global.u32 	[%rd299+28], %r388;
	add.s32 	%r553, %r553, 8;
$L__BB0_180:
	setp.eq.s32 	%p172, %r108, 0;
	@%p172 bra 	$L__BB0_187;
	add.s32 	%r389, %r108, -1;
	setp.lt.u32 	%p173, %r389, 3;
	@%p173 bra 	$L__BB0_183;
	mul.wide.u32 	%rd300, %r553, 4;
	add.s64 	%rd301, %rd2, %rd300;
	mov.b32 	%r390, 0;
	st.global.u32 	[%rd301], %r390;
	st.global.u32 	[%rd301+4], %r390;
	st.global.u32 	[%rd301+8], %r390;
	st.global.u32 	[%rd301+12], %r390;
	add.s32 	%r553, %r553, 4;
$L__BB0_183:
	setp.eq.s32 	%p174, %r107, 0;
	@%p174 bra 	$L__BB0_187;
	setp.eq.s32 	%p175, %r107, 1;
	mul.wide.u32 	%rd302, %r553, 4;
	add.s64 	%rd32, %rd2, %rd302;
	mov.b32 	%r391, 0;
	st.global.u32 	[%rd32], %r391;
	@%p175 bra 	$L__BB0_187;
	setp.eq.s32 	%p176, %r107, 2;
	mov.b32 	%r392, 0;
	st.global.u32 	[%rd32+4], %r392;
	@%p176 bra 	$L__BB0_187;
	mov.b32 	%r393, 0;
	st.global.u32 	[%rd32+8], %r393;
$L__BB0_187:
	setp.lt.u32 	%p177, %r4, 7;
	mov.b32 	%r557, 0;
	@%p177 bra 	$L__BB0_190;
	mov.b32 	%r559, 0;
$L__BB0_189:
	.pragma "nounroll";
	add.s32 	%r396, %r559, %r130;
	mul.wide.s32 	%rd303, %r396, 4;
	add.s64 	%rd304, %rd2, %rd303;
	mov.b32 	%r397, 0;
	st.global.u32 	[%rd304], %r397;
	st.global.u32 	[%rd304+4], %r397;
	st.global.u32 	[%rd304+8], %r397;
	st.global.u32 	[%rd304+12], %r397;
	st.global.u32 	[%rd304+16], %r397;
	st.global.u32 	[%rd304+20], %r397;
	st.global.u32 	[%rd304+24], %r397;
	st.global.u32 	[%rd304+28], %r397;
	add.s32 	%r559, %r559, 8;
	setp.eq.s32 	%p178, %r559, %r114;
	mov.u32 	%r557, %r114;
	@%p178 bra 	$L__BB0_190;
	bra.uni 	$L__BB0_189;
$L__BB0_190:
	setp.eq.s32 	%p179, %r108, 0;
	@%p179 bra 	$L__BB0_198;
	add.s32 	%r398, %r108, -1;
	setp.lt.u32 	%p180, %r398, 3;
	@%p180 bra 	$L__BB0_193;
	add.s32 	%r399, %r557, %r130;
	mul.wide.s32 	%rd305, %r399, 4;
	add.s64 	%rd306, %rd2, %rd305;
	mov.b32 	%r400, 0;
	st.global.u32 	[%rd306], %r400;
	st.global.u32 	[%rd306+4], %r400;
	st.global.u32 	[%rd306+8], %r400;
	st.global.u32 	[%rd306+12], %r400;
	add.s32 	%r557, %r557, 4;
$L__BB0_193:
	setp.eq.s32 	%p181, %r107, 0;
	@%p181 bra 	$L__BB0_198;
	setp.eq.s32 	%p182, %r107, 1;
	@%p182 bra 	$L__BB0_196;
	add.s32 	%r401, %r557, %r130;
	mul.wide.s32 	%rd307, %r401, 4;
	add.s64 	%rd308, %rd2, %rd307;
	mov.b32 	%r402, 0;
	st.global.u32 	[%rd308], %r402;
	st.global.u32 	[%rd308+4], %r402;
	add.s32 	%r557, %r557, 2;
$L__BB0_196:
	setp.eq.s32 	%p183, %r118, 0;
	@%p183 bra 	$L__BB0_198;
	add.s32 	%r403, %r557, %r130;
	mul.wide.s32 	%rd309, %r403, 4;
	add.s64 	%rd310, %rd2, %rd309;
	mov.b32 	%r404, 0;
	st.global.u32 	[%rd310], %r404;
$L__BB0_198:
	setp.lt.u32 	%p184, %r4, 7;
	mov.b32 	%r561, 0;
	@%p184 bra 	$L__BB0_201;
	mov.b32 	%r563, 0;
$L__BB0_200:
	.pragma "nounroll";
	mul.lo.s32 	%r407, %r563, %r170;
	mul.wide.u32 	%rd311, %r407, 4;
	add.s64 	%rd312, %rd2, %rd311;
	mov.b32 	%r408, 0;
	st.global.u32 	[%rd312], %r408;
	add.s32 	%r409, %r407, %r170;
	mul.wide.u32 	%rd313, %r409, 4;
	add.s64 	%rd314, %rd2, %rd313;
	st.global.u32 	[%rd314], %r408;
	add.s32 	%r410, %r409, %r170;
	mul.wide.u32 	%rd315, %r410, 4;
	add.s64 	%rd316, %rd2, %rd315;
	st.global.u32 	[%rd316], %r408;
	add.s32 	%r411, %r410, %r170;
	mul.wide.u32 	%rd317, %r411, 4;
	add.s64 	%rd318, %rd2, %rd317;
	st.global.u32 	[%rd318], %r408;
	add.s32 	%r412, %r411, %r170;
	mul.wide.u32 	%rd319, %r412, 4;
	add.s64 	%rd320, %rd2, %rd319;
	st.global.u32 	[%rd320], %r408;
	add.s32 	%r413, %r412, %r170;
	mul.wide.u32 	%rd321, %r413, 4;
	add.s64 	%rd322, %rd2, %rd321;
	st.global.u32 	[%rd322], %r408;
	add.s32 	%r414, %r413, %r170;
	mul.wide.u32 	%rd323, %r414, 4;
	add.s64 	%rd324, %rd2, %rd323;
	st.global.u32 	[%rd324], %r408;
	add.s32 	%r415, %r414, %r170;
	mul.wide.u32 	%rd325, %r415, 4;
	add.s64 	%rd326, %rd2, %rd325;
	st.global.u32 	[%rd326], %r408;
	add.s32 	%r563, %r563, 8;
	setp.eq.s32 	%p185, %r563, %r114;
	mov.u32 	%r561, %r114;
	@%p185 bra 	$L__BB0_201;
	bra.uni 	$L__BB0_200;
$L__BB0_201:
	setp.eq.s32 	%p186, %r108, 0;
	@%p186 bra 	$L__BB0_209;
	add.s32 	%r416, %r108, -1;
	setp.lt.u32 	%p187, %r416, 3;
	@%p187 bra 	$L__BB0_204;
	mul.lo.s32 	%r417, %r561, %r170;
	mul.wide.u32 	%rd327, %r417, 4;
	add.s64 	%rd328, %rd2, %rd327;
	mov.b32 	%r418, 0;
	st.global.u32 	[%rd328], %r418;
	add.s32 	%r419, %r417, %r170;
	mul.wide.u32 	%rd329, %r419, 4;
	add.s64 	%rd330, %rd2, %rd329;
	st.global.u32 	[%rd330], %r418;
	add.s32 	%r420, %r419, %r170;
	mul.wide.u32 	%rd331, %r420, 4;
	add.s64 	%rd332, %rd2, %rd331;
	st.global.u32 	[%rd332], %r418;
	add.s32 	%r421, %r420, %r170;
	mul.wide.u32 	%rd333, %r421, 4;
	add.s64 	%rd334, %rd2, %rd333;
	st.global.u32 	[%rd334], %r418;
	add.s32 	%r561, %r561, 4;
$L__BB0_204:
	setp.eq.s32 	%p188, %r107, 0;
	@%p188 bra 	$L__BB0_209;
	setp.eq.s32 	%p189, %r107, 1;
	@%p189 bra 	$L__BB0_207;
	mul.lo.s32 	%r422, %r561, %r170;
	mul.wide.u32 	%rd335, %r422, 4;
	add.s64 	%rd336, %rd2, %rd335;
	mov.b32 	%r423, 0;
	st.global.u32 	[%rd336], %r423;
	add.s32 	%r424, %r422, %r170;
	mul.wide.u32 	%rd337, %r424, 4;
	add.s64 	%rd338, %rd2, %rd337;
	st.global.u32 	[%rd338], %r423;
	add.s32 	%r561, %r561, 2;
$L__BB0_207:
	setp.eq.s32 	%p190, %r118, 0;
	@%p190 bra 	$L__BB0_209;
	mul.lo.s32 	%r425, %r561, %r170;
	mul.wide.u32 	%rd339, %r425, 4;
	add.s64 	%rd340, %rd2, %rd339;
	mov.b32 	%r426, 0;
	st.global.u32 	[%rd340], %r426;
$L__BB0_209:
	setp.lt.u32 	%p191, %r4, 7;
	mov.b32 	%r566, 0;
	@%p191 bra 	$L__BB0_212;
	mov.b32 	%r564, 0;
$L__BB0_211:
	.pragma "nounroll";
	mad.lo.s32 	%r429, %r564, %r170, %r4;
	mul.wide.s32 	%rd341, %r429, 4;
	add.s64 	%rd342, %rd2, %rd341;
	mov.b32 	%r430, 0;
	st.global.u32 	[%rd342], %r430;
	add.s64 	%rd343, %rd342, %rd31;
	st.global.u32 	[%rd343], %r430;
	add.s64 	%rd344, %rd343, %rd31;
	st.global.u32 	[%rd344], %r430;
	add.s64 	%rd345, %rd344, %rd31;
	st.global.u32 	[%rd345], %r430;
	add.s64 	%rd346, %rd345, %rd31;
	st.global.u32 	[%rd346], %r430;
	add.s64 	%rd347, %rd346, %rd31;
	st.global.u32 	[%rd347], %r430;
	add.s64 	%rd348, %rd347, %rd31;
	st.global.u32 	[%rd348], %r430;
	add.s64 	%rd349, %rd348, %rd31;
	st.global.u32 	[%rd349], %r430;
	add.s32 	%r564, %r564, 8;
	setp.ne.s32 	%p192, %r564, %r114;
	mov.u32 	%r566, %r114;
	@%p192 bra 	$L__BB0_211;
$L__BB0_212:
	setp.eq.s32 	%p193, %r108, 0;
	@%p193 bra 	$L__BB0_220;
	add.s32 	%r431, %r108, -1;
	setp.lt.u32 	%p194, %r431, 3;
	@%p194 bra 	$L__BB0_215;
	mad.lo.s32 	%r432, %r566, %r170, %r4;
	mul.wide.s32 	%rd350, %r432, 4;
	add.s64 	%rd351, %rd2, %rd350;
	mov.b32 	%r433, 0;
	st.global.u32 	[%rd351], %r433;
	add.s64 	%rd352, %rd351, %rd31;
	st.global.u32 	[%rd352], %r433;
	add.s64 	%rd353, %rd352, %rd31;
	st.global.u32 	[%rd353], %r433;
	add.s64 	%rd354, %rd353, %rd31;
	st.global.u32 	[%rd354], %r433;
	add.s32 	%r566, %r566, 4;
$L__BB0_215:
	setp.eq.s32 	%p195, %r107, 0;
	@%p195 bra 	$L__BB0_220;
	setp.eq.s32 	%p196, %r107, 1;
	@%p196 bra 	$L__BB0_218;
	mad.lo.s32 	%r434, %r566, %r170, %r4;
	mul.wide.s32 	%rd355, %r434, 4;
	add.s64 	%rd356, %rd2, %rd355;
	mov.b32 	%r435, 0;
	st.global.u32 	[%rd356], %r435;
	add.s64 	%rd357, %rd356, %rd31;
	st.global.u32 	[%rd357], %r435;
	add.s32 	%r566, %r566, 2;
$L__BB0_218:
	setp.eq.s32 	%p197, %r118, 0;
	@%p197 bra 	$L__BB0_220;
	mad.lo.s32 	%r436, %r566, %r170, %r4;
	mul.wide.s32 	%rd358, %r436, 4;
	add.s64 	%rd359, %rd2, %rd358;
	mov.b32 	%r437, 0;
	st.global.u32 	[%rd359], %r437;
$L__BB0_220:
	ld.param.u32 	%r467, [_Z6cavityPfS_S_S_S_S_S_iiiiifffif_param_9];
	mul.wide.s32 	%rd360, %r170, 4;
	add.s64 	%rd361, %rd4, %rd360;
	ld.global.f32 	%f282, [%rd361+4];
	cvt.f64.f32 	%fd163, %f282;
	add.u64 	%rd362, %SP, 0;
	add.u64 	%rd363, %SPL, 0;
	st.local.f64 	[%rd363], %fd163;
	mov.u64 	%rd364, $str;
	cvta.global.u64 	%rd365, %rd364;
	{ // callseq 6, 0
	.param .b64 param0;
	st.param.b64 	[param0], %rd365;
	.param .b64 param1;
	st.param.b64 	[param1], %rd362;
	.param .b32 retval0;
	call.uni (retval0), 
	vprintf, 
	(
	param0, 
	param1
	);
	ld.param.b32 	%r438, [retval0];
	} // callseq 6
	add.s32 	%r495, %r6, 1;
	setp.ne.s32 	%p198, %r6, %r467;
	@%p198 bra 	$L__BB0_2;
$L__BB0_221:
	ret;

}
.func  (.param .b64 func_retval0) __internal_accurate_pow(
	.param .b64 __internal_accurate_pow_param_0
)
{
	.reg .pred 	%p<8>;
	.reg .b32 	%r<49>;
	.reg .b32 	%f<3>;
	.reg .b64 	%fd<109>;

	ld.param.f64 	%fd10, [__internal_accurate_pow_param_0];
	{
	.reg .b32 %temp; 
	mov.b64 	{%temp, %r46}, %fd10;
	}
	{
	.reg .b32 %temp; 
	mov.b64 	{%r45, %temp}, %fd10;
	}
	shr.u32 	%r47, %r46, 20;
	setp.gt.u32 	%p1, %r46, 1048575;
	@%p1 bra 	$L__BB1_2;
	mul.f64 	%fd11, %fd10, 0d4350000000000000;
	{
	.reg .b32 %temp; 
	mov.b64 	{%temp, %r46}, %fd11;
	}
	{
	.reg .b32 %temp; 
	mov.b64 	{%r45, %temp}, %fd11;
	}
	shr.u32 	%r16, %r46, 20;
	add.s32 	%r47, %r16, -54;
$L__BB1_2:
	add.s32 	%r48, %r47, -1023;
	and.b32  	%r17, %r46, -2146435073;
	or.b32  	%r18, %r17, 1072693248;
	mov.b64 	%fd107, {%r45, %r18};
	setp.lt.u32 	%p2, %r18, 1073127583;
	@%p2 bra 	$L__BB1_4;
	{
	.reg .b32 %temp; 
	mov.b64 	{%r19, %temp}, %fd107;
	}
	{
	.reg .b32 %temp; 
	mov.b64 	{%temp, %r20}, %fd107;
	}
	add.s32 	%r21, %r20, -1048576;
	mov.b64 	%fd107, {%r19, %r21};
	add.s32 	%r48, %r47, -1022;
$L__BB1_4:
	add.f64 	%fd12, %fd107, 0dBFF0000000000000;
	add.f64 	%fd13, %fd107, 0d3FF0000000000000;
	rcp.approx.ftz.f64 	%fd14, %fd13;
	neg.f64 	%fd15, %fd13;
	fma.rn.f64 	%fd16, %fd15, %fd14, 0d3FF0000000000000;
	fma.rn.f64 	%fd17, %fd16, %fd16, %fd16;
	fma.rn.f64 	%fd18, %fd17, %fd14, %fd14;
	mul.f64 	%fd19, %fd12, %fd18;
	fma.rn.f64 	%fd20, %fd12, %fd18, %fd19;
	mul.f64 	%fd21, %fd20, %fd20;
	fma.rn.f64 	%fd22, %fd21, 0d3EB0F5FF7D2CAFE2, 0d3ED0F5D241AD3B5A;
	fma.rn.f64 	%fd23, %fd22, %fd21, 0d3EF3B20A75488A3F;
	fma.rn.f64 	%fd24, %fd23, %fd21, 0d3F1745CDE4FAECD5;
	fma.rn.f64 	%fd25, %fd24, %fd21, 0d3F3C71C7258A578B;
	fma.rn.f64 	%fd26, %fd25, %fd21, 0d3F6249249242B910;
	fma.rn.f64 	%fd27, %fd26, %fd21, 0d3F89999999999DFB;
	sub.f64 	%fd28, %fd12, %fd20;
	add.f64 	%fd29, %fd28, %fd28;
	neg.f64 	%fd30, %fd20;
	fma.rn.f64 	%fd31, %fd30, %fd12, %fd29;
	mul.f64 	%fd32, %fd18, %fd31;
	fma.rn.f64 	%fd33, %fd21, %fd27, 0d3FB5555555555555;
	mov.f64 	%fd34, 0d3FB5555555555555;
	sub.f64 	%fd35, %fd34, %fd33;
	fma.rn.f64 	%fd36, %fd21, %fd27, %fd35;
	add.f64 	%fd37, %fd36, 0dBC46A4CB00B9E7B0;
	add.f64 	%fd38, %fd33, %fd37;
	sub.f64 	%fd39, %fd33, %fd38;
	add.f64 	%fd40, %fd37, %fd39;
	mul.rn.f64 	%fd41, %fd20, %fd20;
	neg.f64 	%fd42, %fd41;
	fma.rn.f64 	%fd43, %fd20, %fd20, %fd42;
	{
	.reg .b32 %temp; 
	mov.b64 	{%r22, %temp}, %fd32;
	}
	{
	.reg .b32 %temp; 
	mov.b64 	{%temp, %r23}, %fd32;
	}
	add.s32 	%r24, %r23, 1048576;
	mov.b64 	%fd44, {%r22, %r24};
	fma.rn.f64 	%fd45, %fd20, %fd44, %fd43;
	mul.rn.f64 	%fd46, %fd41, %fd20;
	neg.f64 	%fd47, %fd46;
	fma.rn.f64 	%fd48, %fd41, %fd20, %fd47;
	fma.rn.f64 	%fd49, %fd41, %fd32, %fd48;
	fma.rn.f64 	%fd50, %fd45, %fd20, %fd49;
	mul.rn.f64 	%fd51, %fd38, %fd46;
	neg.f64 	%fd52, %fd51;
	fma.rn.f64 	%fd53, %fd38, %fd46, %fd52;
	fma.rn.f64 	%fd54, %fd38, %fd50, %fd53;
	fma.rn.f64 	%fd55, %fd40, %fd46, %fd54;
	add.f64 	%fd56, %fd51, %fd55;
	sub.f64 	%fd57, %fd51, %fd56;
	add.f64 	%fd58, %fd55, %fd57;
	add.f64 	%fd59, %fd20, %fd56;
	sub.f64 	%fd60, %fd20, %fd59;
	add.f64 	%fd61, %fd56, %fd60;
	add.f64 	%fd62, %fd58, %fd61;
	add.f64 	%fd63, %fd32, %fd62;
	add.f64 	%fd64, %fd59, %fd63;
	sub.f64 	%fd65, %fd59, %fd64;
	add.f64 	%fd66, %fd63, %fd65;
	xor.b32  	%r25, %r48, -2147483648;
	mov.b32 	%r26, 1127219200;
	mov.b64 	%fd67, {%r25, %r26};
	mov.b32 	%r27, -2147483648;
	mov.b64 	%fd68, {%r27, %r26};
	sub.f64 	%fd69, %fd67, %fd68;
	fma.rn.f64 	%fd70, %fd69, 0d3FE62E42FEFA39EF, %fd64;
	fma.rn.f64 	%fd71, %fd69, 0dBFE62E42FEFA39EF, %fd70;
	sub.f64 	%fd72, %fd71, %fd64;
	sub.f64 	%fd73, %fd66, %fd72;
	fma.rn.f64 	%fd74, %fd69, 0d3C7ABC9E3B39803F, %fd73;
	add.f64 	%fd75, %fd70, %fd74;
	sub.f64 	%fd76, %fd70, %fd75;
	add.f64 	%fd77, %fd74, %fd76;
	mov.f64 	%fd78, 0d4000000000000000;
	{
	.reg .b32 %temp; 
	mov.b64 	{%temp, %r28}, %fd78;
	}
	{
	.reg .b32 %temp; 
	mov.b64 	{%r29, %temp}, %fd78;
	}
	shl.b32 	%r30, %r28, 1;
	setp.gt.u32 	%p3, %r30, -33554433;
	and.b32  	%r31, %r28, -15728641;
	selp.b32 	%r32, %r31, %r28, %p3;
	mov.b64 	%fd79, {%r29, %r32};
	mul.rn.f64 	%fd80, %fd75, %fd79;
	neg.f64 	%fd81, %fd80;
	fma.rn.f64 	%fd82, %fd75, %fd79, %fd81;
	fma.rn.f64 	%fd83, %fd77, %fd79, %fd82;
	add.f64 	%fd4, %fd80, %fd83;
	sub.f64 	%fd84, %fd80, %fd4;
	add.f64 	%fd5, %fd83, %fd84;
	fma.rn.f64 	%fd85, %fd4, 0d3FF71547652B82FE, 0d4338000000000000;
	{
	.reg .b32 %temp; 
	mov.b64 	{%r13, %temp}, %fd85;
	}
	mov.f64 	%fd86, 0dC338000000000000;
	add.rn.f64 	%fd87, %fd85, %fd86;
	fma.rn.f64 	%fd88, %fd87, 0dBFE62E42FEFA39EF, %fd4;
	fma.rn.f64 	%fd89, %fd87, 0dBC7ABC9E3B39803F, %fd88;
	fma.rn.f64 	%fd90, %fd89, 0d3E5ADE1569CE2BDF, 0d3E928AF3FCA213EA;
	fma.rn.f64 	%fd91, %fd90, %fd89, 0d3EC71DEE62401315;
	fma.rn.f64 	%fd92, %fd91, %fd89, 0d3EFA01997C89EB71;
	fma.rn.f64 	%fd93, %fd92, %fd89, 0d3F2A01A014761F65;
	fma.rn.f64 	%fd94, %fd93, %fd89, 0d3F56C16C1852B7AF;
	fma.rn.f64 	%fd95, %fd94, %fd89, 0d3F81111111122322;
	fma.rn.f64 	%fd96, %fd95, %fd89, 0d3FA55555555502A1;
	fma.rn.f64 	%fd97, %fd96, %fd89, 0d3FC5555555555511;
	fma.rn.f64 	%fd98, %fd97, %fd89, 0d3FE000000000000B;
	fma.rn.f64 	%fd99, %fd98, %fd89, 0d3FF0000000000000;
	fma.rn.f64 	%fd100, %fd99, %fd89, 0d3FF0000000000000;
	{
	.reg .b32 %temp; 
	mov.b64 	{%r14, %temp}, %fd100;
	}
	{
	.reg .b32 %temp; 
	mov.b64 	{%temp, %r15}, %fd100;
	}
	shl.b32 	%r33, %r13, 20;
	add.s32 	%r34, %r33, %r15;
	mov.b64 	%fd108, {%r14, %r34};
	{
	.reg .b32 %temp; 
	mov.b64 	{%temp, %r35}, %fd4;
	}
	mov.b32 	%f2, %r35;
	abs.f32 	%f1, %f2;
	setp.lt.f32 	%p4, %f1, 0f4086232B;
	@%p4 bra 	$L__BB1_7;
	setp.lt.f64 	%p5, %fd4, 0d0000000000000000;
	add.f64 	%fd101, %fd4, 0d7FF0000000000000;
	selp.f64 	%fd108, 0d0000000000000000, %fd101, %p5;
	setp.geu.f32 	%p6, %f1, 0f40874800;
	@%p6 bra 	$L__BB1_7;
	shr.u32 	%r36, %r13, 31;
	add.s32 	%r37, %r13, %r36;
	shr.s32 	%r38, %r37, 1;
	shl.b32 	%r39, %r38, 20;
	add.s32 	%r40, %r15, %r39;
	mov.b64 	%fd102, {%r14, %r40};
	sub.s32 	%r41, %r13, %r38;
	shl.b32 	%r42, %r41, 20;
	add.s32 	%r43, %r42, 1072693248;
	mov.b32 	%r44, 0;
	mov.b64 	%fd103, {%r44, %r43};
	mul.f64 	%fd108, %fd103, %fd102;
$L__BB1_7:
	abs.f64 	%fd104, %fd108;
	setp.eq.f64 	%p7, %fd104, 0d7FF0000000000000;
	fma.rn.f64 	%fd105, %fd108, %fd5, %fd108;
	selp.f64 	%fd106, %fd108, %fd105, %p7;
	st.param.f64 	[func_retval0], %fd106;
	ret;

}


// ===== COMPILED SASS (sm_100) =====

	.target	sm_100

	.elftype	@"ET_EXEC"


//--------------------- .note.nv.tkinfo           --------------------------
	.section	.note.nv.tkinfo,"",@"SHT_NOTE"
	.sectionflags	@"SHF_NOTE_NV_TKINFO"
	.tkinfo
        /*0018*/ 	.word	0x00000002
        /*0030*/ 	.string	""
        /*0030*/ 	.string	"ptxas"
        /*0030*/ 	.string	"Cuda compilation tools, release 13.0, V13.0.88"
        /*0030*/ 	.string	"Build cuda_13.0.r13.0/compiler.36424714_0"
        /*0030*/ 	.string	"-arch sm_100 -m 64 "



//--------------------- .note.nv.cuinfo           --------------------------
	.section	.note.nv.cuinfo,"",@"SHT_NOTE"
	.sectionflags	@"SHF_NOTE_NV_CUINFO"
        /*0018*/ 	.short	0x0002
        /*001a*/ 	.short	0x0064
        /*001c*/ 	.short	0x0082
	.zero		2


//--------------------- .nv.info                  --------------------------
	.section	.nv.info,"",@"SHT_CUDA_INFO"
	.align	4


	//----- nvinfo : EIATTR_REGCOUNT
	.align		4
        /*0000*/ 	.byte	0x04, 0x2f
        /*0002*/ 	.short	(.L_2 - .L_1)
	.align		4
.L_1:
        /*0004*/ 	.word	index@(_Z6cavityPfS_S_S_S_S_S_iiiiifffif)
        /*0008*/ 	.word	0x0000003a


	//----- nvinfo : EIATTR_FRAME_SIZE
	.align		4
.L_2:
        /*000c*/ 	.byte	0x04, 0x11
        /*000e*/ 	.short	(.L_4 - .L_3)
	.align		4
.L_3:
        /*0010*/ 	.word	index@($_Z6cavityPfS_S_S_S_S_S_iiiiifffif$__internal_accurate_pow)
        /*0014*/ 	.word	0x00000008


	//----- nvinfo : EIATTR_FRAME_SIZE
	.align		4
.L_4:
        /*0018*/ 	.byte	0x04, 0x11
        /*001a*/ 	.short	(.L_6 - .L_5)
	.align		4
.L_5:
        /*001c*/ 	.word	index@($__internal_2_$__cuda_sm3x_div_rn_noftz_f32_slowpath)
        /*0020*/ 	.word	0x00000008


	//----- nvinfo : EIATTR_FRAME_SIZE
	.align		4
.L_6:
        /*0024*/ 	.byte	0x04, 0x11
        /*0026*/ 	.short	(.L_8 - .L_7)
	.align		4
.L_7:
        /*0028*/ 	.word	index@($__internal_1_$__cuda_sm20_div_rn_f64_full)
        /*002c*/ 	.word	0x00000008


	//----- nvinfo : EIATTR_FRAME_SIZE
	.align		4
.L_8:
        /*0030*/ 	.byte	0x04, 0x11
        /*0032*/ 	.short	(.L_10 - .L_9)
	.align		4
.L_9:
        /*0034*/ 	.word	index@($__internal_0_$__cuda_sm20_dblrcp_rn_slowpath_v3)
        /*0038*/ 	.word	0x00000008


	//----- nvinfo : EIATTR_FRAME_SIZE
	.align		4
.L_10:
        /*003c*/ 	.byte	0x04, 0x11
        /*003e*/ 	.short	(.L_12 - .L_11)
	.align		4
.L_11:
        /*0040*/ 	.word	index@(_Z6cavityPfS_S_S_S_S_S_iiiiifffif)
        /*0044*/ 	.word	0x00000008


	//----- nvinfo : EIATTR_MIN_STACK_SIZE
	.align		4
.L_12:
        /*0048*/ 	.byte	0x04, 0x12
        /*004a*/ 	.short	(.L_14 - .L_13)
	.align		4
.L_13:
        /*004c*/ 	.word	index@(_Z6cavityPfS_S_S_S_S_S_iiiiifffif)
        /*0050*/ 	.word	0x00000008
.L_14:


//--------------------- .nv.compat                --------------------------
	.section	.nv.compat,"",@"SHT_CUDA_COMPAT_INFO"
	.align	4
        /*0000*/ 	.byte	0x02, 0x09, 0x00, 0x00, 0x02, 0x02, 0x01, 0x00, 0x02, 0x05, 0x05, 0x00, 0x03, 0x07, 0x01, 0x01
        /*0010*/ 	.byte	0x02, 0x03, 0x00, 0x00, 0x02, 0x06, 0x01, 0x00, 0x04, 0x0b, 0x08, 0x00, 0x01, 0x00, 0x00, 0x00
        /*0020*/ 	.byte	0x00, 0x00, 0x00, 0x00


//--------------------- .nv.info._Z6cavityPfS_S_S_S_S_S_iiiiifffif --------------------------
	.section	.nv.info._Z6cavityPfS_S_S_S_S_S_iiiiifffif,"",@"SHT_CUDA_INFO"
	.sectionflags	@""
	.align	4


	//----- nvinfo : EIATTR_CUDA_API_VERSION
	.align		4
        /*0000*/ 	.byte	0x04, 0x37
        /*0002*/ 	.short	(.L_16 - .L_15)
.L_15:
        /*0004*/ 	.word	0x00000082


	//----- nvinfo : EIATTR_KPARAM_INFO
	.align		4
.L_16:
        /*0008*/ 	.byte	0x04, 0x17
        /*000a*/ 	.short	(.L_18 - .L_17)
.L_17:
        /*000c*/ 	.word	0x00000000
        /*0010*/ 	.short	0x0010
        /*0012*/ 	.short	0x005c
        /*0014*/ 	.byte	0x00, 0xf0, 0x11, 0x00


	//----- nvinfo : EIATTR_KPARAM_INFO
	.align		4
.L_18:
        /*0018*/ 	.byte	0x04, 0x17
        /*001a*/ 	.short	(.L_20 - .L_19)
.L_19:
        /*001c*/ 	.word	0x00000000
        /*0020*/ 	.short	0x000f
        /*0022*/ 	.short	0x0058
        /*0024*/ 	.byte	0x00, 0xf0, 0x11, 0x00


	//----- nvinfo : EIATTR_KPARAM_INFO
	.align		4
.L_20:
        /*0028*/ 	.byte	0x04, 0x17
        /*002a*/ 	.short	(.L_22 - .L_21)
.L_21:
        /*002c*/ 	.word	0x00000000
        /*0030*/ 	.short	0x000e
        /*0032*/ 	.short	0x0054
        /*0034*/ 	.byte	0x00, 0xf0, 0x11, 0x00


	//----- nvinfo : EIATTR_KPARAM_INFO
	.align		4
.L_22:
        /*0038*/ 	.byte	0x04, 0x17
        /*003a*/ 	.short	(.L_24 - .L_23)
.L_23:
        /*003c*/ 	.word	0x00000000
        /*0040*/ 	.short	0x000d
        /*0042*/ 	.short	0x0050
        /*0044*/ 	.byte	0x00, 0xf0, 0x11, 0x00


	//----- nvinfo : EIATTR_KPARAM_INFO
	.align		4
.L_24:
        /*0048*/ 	.byte	0x04, 0x17
        /*004a*/ 	.short	(.L_26 - .L_25)
.L_25:
        /*004c*/ 	.word	0x00000000
        /*0050*/ 	.short	0x000c
        /*0052*/ 	.short	0x004c
        /*0054*/ 	.byte	0x00, 0xf0, 0x11, 0x00


	//----- nvinfo : EIATTR_KPARAM_INFO
	.align		4
.L_26:
        /*0058*/ 	.byte	0x04, 0x17
        /*005a*/ 	.short	(.L_28 - .L_27)
.L_27:
        /*005c*/ 	.word	0x00000000
        /*0060*/ 	.short	0x000b
        /*0062*/ 	.short	0x0048
        /*0064*/ 	.byte	0x00, 0xf0, 0x11, 0x00


	//----- nvinfo : EIATTR_KPARAM_INFO
	.align		4
.L_28:
        /*0068*/ 	.byte	0x04, 0x17
        /*006a*/ 	.short	(.L_30 - .L_29)
.L_29:
        /*006c*/ 	.word	0x00000000
        /*0070*/ 	.short	0x000a
        /*0072*/ 	.short	0x0044
        /*0074*/ 	.byte	0x00, 0xf0, 0x11, 0x00


	//----- nvinfo : EIATTR_KPARAM_INFO
	.align		4
.L_30:
        /*0078*/ 	.byte	0x04, 0x17
        /*007a*/ 	.short	(.L_32 - .L_31)
.L_31:
        /*007c*/ 	.word	0x00000000
        /*0080*/ 	.short	0x0009
        /*0082*/ 	.short	0x0040
        /*0084*/ 	.byte	0x00, 0xf0, 0x11, 0x00


	//----- nvinfo : EIATTR_KPARAM_INFO
	.align		4
.L_32:
        /*0088*/ 	.byte	0x04, 0x17
        /*008a*/ 	.short	(.L_34 - .L_33)
.L_33:
        /*008c*/ 	.word	0x00000000
        /*0090*/ 	.short	0x0008
        /*0092*/ 	.short	0x003c
        /*0094*/ 	.byte	0x00, 0xf0, 0x11, 0x00


	//----- nvinfo : EIATTR_KPARAM_INFO
	.align		4
.L_34:
        /*0098*/ 	.byte	0x04, 0x17
        /*009a*/ 	.short	(.L_36 - .L_35)
.L_35:
        /*009c*/ 	.word	0x00000000
        /*00a0*/ 	.short	0x0007
        /*00a2*/ 	.short	0x0038
        /*00a4*/ 	.byte	0x00, 0xf0, 0x11, 0x00


	//----- nvinfo : EIATTR_KPARAM_INFO
	.align		4
.L_36:
        /*00a8*/ 	.byte	0x04, 0x17
        /*00aa*/ 	.short	(.L_38 - .L_37)
.L_37:
        /*00ac*/ 	.word	0x00000000
        /*00b0*/ 	.short	0x0006
        /*00b2*/ 	.short	0x0030
        /*00b4*/ 	.byte	0x00, 0xf5, 0x21, 0x00


	//----- nvinfo : EIATTR_KPARAM_INFO
	.align		4
.L_38:
        /*00b8*/ 	.byte	0x04, 0x17
        /*00ba*/ 	.short	(.L_40 - .L_39)
.L_39:
        /*00bc*/ 	.word	0x00000000
        /*00c0*/ 	.short	0x0005
        /*00c2*/ 	.short	0x0028
        /*00c4*/ 	.byte	0x00, 0xf5, 0x21, 0x00


	//----- nvinfo : EIATTR_KPARAM_INFO
	.align		4
.L_40:
        /*00c8*/ 	.byte	0x04, 0x17
        /*00ca*/ 	.short	(.L_42 - .L_41)
.L_41:
        /*00cc*/ 	.word	0x00000000
        /*00d0*/ 	.short	0x0004
        /*00d2*/ 	.short	0x0020
        /*00d4*/ 	.byte	0x00, 0xf5, 0x21, 0x00


	//----- nvinfo : EIATTR_KPARAM_INFO
	.align		4
.L_42:
        /*00d8*/ 	.byte	0x04, 0x17
        /*00da*/ 	.short	(.L_44 - .L_43)
.L_43:
        /*00dc*/ 	.word	0x00000000
        /*00e0*/ 	.short	0x0003
        /*00e2*/ 	.short	0x0018
        /*00e4*/ 	.byte	0x00, 0xf5, 0x21, 0x00


	//----- nvinfo : EIATTR_KPARAM_INFO
	.align		4
.L_44:
        /*00e8*/ 	.byte	0x04, 0x17
        /*00ea*/ 	.short	(.L_46 - .L_45)
.L_45:
        /*00ec*/ 	.word	0x00000000
        /*00f0*/ 	.short	0x0002
        /*00f2*/ 	.short	0x0010
        /*00f4*/ 	.byte	0x00, 0xf5, 0x21, 0x00


	//----- nvinfo : EIATTR_KPARAM_INFO
	.align		4
.L_46:
        /*00f8*/ 	.byte	0x04, 0x17
        /*00fa*/ 	.short	(.L_48 - .L_47)
.L_47:
        /*00fc*/ 	.word	0x00000000
        /*0100*/ 	.short	0x0001
        /*0102*/ 	.short	0x0008
        /*0104*/ 	.byte	0x00, 0xf5, 0x21, 0x00


	//----- nvinfo : EIATTR_KPARAM_INFO
	.align		4
.L_48:
        /*0108*/ 	.byte	0x04, 0x17
        /*010a*/ 	.short	(.L_50 - .L_49)
.L_49:
        /*010c*/ 	.word	0x00000000
        /*0110*/ 	.short	0x0000
        /*0112*/ 	.short	0x0000
        /*0114*/ 	.byte	0x00, 0xf5, 0x21, 0x00


	//----- nvinfo : EIATTR_SPARSE_MMA_MASK
	.align		4
.L_50:
        /*0118*/ 	.byte	0x03, 0x50
        /*011a*/ 	.short	0x0000


	//----- nvinfo : EIATTR_MAXREG_COUNT
	.align		4
        /*011c*/ 	.byte	0x03, 0x1b
        /*011e*/ 	.short	0x00ff


	//----- nvinfo : EIATTR_EXTERNS
	.align		4
        /*0120*/ 	.byte	0x04, 0x0f
        /*0122*/ 	.short	(.L_52 - .L_51)


	//   ....[0]....
	.align		4
.L_51:
        /*0124*/ 	.word	index@(vprintf)


	//----- nvinfo : EIATTR_MERCURY_ISA_VERSION
	.align		4
.L_52:
        /*0128*/ 	.byte	0x03, 0x5f
        /*012a*/ 	.short	0x0101


	//----- nvinfo : EIATTR_VRC_CTA_INIT_COUNT
	.align		4
        /*012c*/ 	.byte	0x02, 0x4a
	.zero		1
	.zero		1


	//----- nvinfo : EIATTR_SYSCALL_OFFSETS
	.align		4
        /*0130*/ 	.byte	0x04, 0x46
        /*0132*/ 	.short	(.L_54 - .L_53)


	//   ....[0]....
.L_53:
        /*0134*/ 	.word	0x00008770


	//----- nvinfo : EIATTR_EXIT_INSTR_OFFSETS
	.align		4
.L_54:
        /*0138*/ 	.byte	0x04, 0x1c
        /*013a*/ 	.short	(.L_56 - .L_55)


	//   ....[0]....
.L_55:
        /*013c*/ 	.word	0x00000050


	//   ....[1]....
        /*0140*/ 	.word	0x000087d0


	//----- nvinfo : EIATTR_CRS_STACK_SIZE
	.align		4
.L_56:
        /*0144*/ 	.byte	0x04, 0x1e
        /*0146*/ 	.short	(.L_58 - .L_57)
.L_57:
        /*0148*/ 	.word	0x00000000


	//----- nvinfo : EIATTR_CBANK_PARAM_SIZE
	.align		4
.L_58:
        /*014c*/ 	.byte	0x03, 0x19
        /*014e*/ 	.short	0x0060


	//----- nvinfo : EIATTR_PARAM_CBANK
	.align		4
        /*0150*/ 	.byte	0x04, 0x0a
        /*0152*/ 	.short	(.L_60 - .L_59)
	.align		4
.L_59:
        /*0154*/ 	.word	index@(.nv.constant0._Z6cavityPfS_S_S_S_S_S_iiiiifffif)
        /*0158*/ 	.short	0x0380
        /*015a*/ 	.short	0x0060


	//----- nvinfo : EIATTR_SW_WAR
	.align		4
.L_60:
        /*015c*/ 	.byte	0x04, 0x36
        /*015e*/ 	.short	(.L_62 - .L_61)
.L_61:
        /*0160*/ 	.word	0x00000008
.L_62:


//--------------------- .nv.callgraph             --------------------------
	.section	.nv.callgraph,"",@"SHT_CUDA_CALLGRAPH"
	.align	4
	.sectionentsize	8
	.align		4
        /*0000*/ 	.word	0x00000000
	.align		4
        /*0004*/ 	.word	0xffffffff
	.align		4
        /*0008*/ 	.word	index@(_Z6cavityPfS_S_S_S_S_S_iiiiifffif)
	.align		4
        /*000c*/ 	.word	index@(vprintf)
	.align		4
        /*0010*/ 	.word	0x00000000
	.align		4
        /*0014*/ 	.word	0xfffffffe
	.align		4
        /*0018*/ 	.word	0x00000000
	.align		4
        /*001c*/ 	.word	0xfffffffd
	.align		4
        /*0020*/ 	.word	0x00000000
	.align		4
        /*0024*/ 	.word	0xfffffffc


//--------------------- .nv.constant4             --------------------------
	.section	.nv.constant4,"a",@progbits
	.align	8
	.align		8
.nv.constant4:
        /*0000*/ 	.dword	vprintf
	.align		8
        /*0008*/ 	.dword	$str


//--------------------- .text._Z6cavityPfS_S_S_S_S_S_iiiiifffif --------------------------
	.section	.text._Z6cavityPfS_S_S_S_S_S_iiiiifffif,"ax",@progbits
	.align	128
        .global         _Z6cavityPfS_S_S_S_S_S_iiiiifffif
        .type           _Z6cavityPfS_S_S_S_S_S_iiiiifffif,@function
        .size           _Z6cavityPfS_S_S_S_S_S_iiiiifffif,(.L_x_177 - _Z6cavityPfS_S_S_S_S_S_iiiiifffif)
        .other          _Z6cavityPfS_S_S_S_S_S_iiiiifffif,@"STO_CUDA_ENTRY STV_DEFAULT"
_Z6cavityPfS_S_S_S_S_S_iiiiifffif:
.text._Z6cavityPfS_S_S_S_S_S_iiiiifffif:
[----:B------:R-:W0:Y:S01]  /*0000*/  LDC R1, c[0x0][0x37c] ;  /* 0x0000df00ff017b82 */ /* 0x000e220000000800 */
[----:B------:R-:W1:Y:S01]  /*0010*/  LDCU UR4, c[0x0][0x3c0] ;  /* 0x00007800ff0477ac */ /* 0x000e620008000800 */
[----:B0-----:R-:W-:Y:S01]  /*0020*/  VIADD R1, R1, 0xfffffff8 ;  /* 0xfffffff801017836 */ /* 0x001fe20000000000 */
[----:B-1----:R-:W-:-:S04]  /*0030*/  ISETP.LE.AND P0, PT, RZ, UR4, PT ;  /* 0x00000004ff007c0c */ /* 0x002fc8000bf03270 */
[----:B------:R-:W-:-:S09]  /*0040*/  R2UR UR4, R1 ;  /* 0x00000000010472ca */ /* 0x000fd200000e0000 */
[----:B------:R-:W-:Y:S06]  /*0050*/  @!P0 EXIT ;  /* 0x000000000000894d */ /* 0x000fec0003800000 */
[----:B------:R-:W0:Y:S01]  /*0060*/  LDCU UR5, c[0x0][0x3d4] ;  /* 0x00007a80ff0577ac */ /* 0x000e220008000800 */
[----:B------:R-:W1:Y:S01]  /*0070*/  LDCU UR42, c[0x0][0x2f8] ;  /* 0x00005f00ff2a77ac */ /* 0x000e620008000800 */
[----:B------:R-:W2:Y:S01]  /*0080*/  LDCU UR43, c[0x0][0x2fc] ;  /* 0x00005f80ff2b77ac */ /* 0x000ea20008000800 */
[----:B0-----:R-:W0:Y:S01]  /*0090*/  F2F.F64.F32 R2, UR5 ;  /* 0x0000000500027d10 */ /* 0x001e220008201800 */
[----:B-1----:R-:W-:-:S04]  /*00a0*/  UIADD3 UR42, UP0, UPT, UR4, UR42, URZ ;  /* 0x0000002a042a7290 */ /* 0x002fc8000ff1e0ff */
[----:B--2---:R-:W-:-:S03]  /*00b0*/  UIADD3.X UR43, UPT, UPT, URZ, UR43, URZ, UP0, !UPT ;  /* 0x0000002bff2b7290 */ /* 0x004fc600087fe4ff */
[----:B0-----:R-:W0:Y:S01]  /*00c0*/  MUFU.RCP64H R5, R3 ;  /* 0x0000000300057308 */ /* 0x001e220000001800 */
[----:B------:R-:W-:-:S05]  /*00d0*/  VIADD R4, R3, 0x300402 ;  /* 0x0030040203047836 */ /* 0x000fca0000000000 */
[----:B------:R-:W-:Y:S01]  /*00e0*/  FSETP.GEU.AND P0, PT, |R4|, 5.8789094863358348022e-39, PT ;  /* 0x004004020400780b */ /* 0x000fe20003f0e200 */
[----:B0-----:R-:W-:-:S08]  /*00f0*/  DFMA R6, -R2, R4, 1 ;  /* 0x3ff000000206742b */ /* 0x001fd00000000104 */
[----:B------:R-:W-:-:S08]  /*0100*/  DFMA R6, R6, R6, R6 ;  /* 0x000000060606722b */ /* 0x000fd00000000006 */
[----:B------:R-:W-:-:S08]  /*0110*/  DFMA R6, R4, R6, R4 ;  /* 0x000000060406722b */ /* 0x000fd00000000004 */
[----:B------:R-:W-:-:S08]  /*0120*/  DFMA R24, -R2, R6, 1 ;  /* 0x3ff000000218742b */ /* 0x000fd00000000106 */
[----:B------:R-:W-:Y:S01]  /*0130*/  DFMA R24, R6, R24, R6 ;  /* 0x000000180618722b */ /* 0x000fe20000000006 */
[----:B------:R-:W-:Y:S10]  /*0140*/  @P0 BRA `(.L_x_0) ;  /* 0x0000000000100947 */ /* 0x000ff40003800000 */
[----:B------:R-:W-:Y:S02]  /*0150*/  LOP3.LUT R0, R3, 0x7fffffff, RZ, 0xc0, !PT ;  /* 0x7fffffff03007812 */ /* 0x000fe400078ec0ff */
[----:B------:R-:W-:Y:S02]  /*0160*/  MOV R10, 0x190 ;  /* 0x00000190000a7802 */ /* 0x000fe40000000f00 */
[----:B------:R-:W-:-:S07]  /*0170*/  IADD3 R6, PT, PT, R0, -0x100000, RZ ;  /* 0xfff0000000067810 */ /* 0x000fce0007ffe0ff */
[----:B------:R-:W-:Y:S05]  /*0180*/  CALL.REL.NOINC `($__internal_0_$__cuda_sm20_dblrcp_rn_slowpath_v3) ;  /* 0x0000008400947944 */ /* 0x000fea0003c00000 */
.L_x_0:
[----:B------:R-:W0:Y:S01]  /*0190*/  LDCU UR4, c[0x0][0x3d8] ;  /* 0x00007b00ff0477ac */ /* 0x000e220008000800 */
[----:B------:R-:W-:Y:S01]  /*01a0*/  IMAD.MOV.U32 R26, RZ, RZ, RZ ;  /* 0x000000ffff1a7224 */ /* 0x000fe200078e00ff */
[----:B------:R-:W1:Y:S01]  /*01b0*/  LDCU UR5, c[0x0][0x3cc] ;  /* 0x00007980ff0577ac */ /* 0x000e620008000800 */
[----:B0-----:R-:W-:-:S06]  /*01c0*/  USHF.L.U32 UR4, UR4, 0x1, URZ ;  /* 0x0000000104047899 */ /* 0x001fcc00080006ff */
[----:B------:R-:W-:-:S05]  /*01d0*/  I2FP.F32.S32 R0, UR4 ;  /* 0x0000000400007c45 */ /* 0x000fca0008201400 */
[----:B------:R-:W0:Y:S01]  /*01e0*/  LDCU UR4, c[0x0][0x3d4] ;  /* 0x00007a80ff0477ac */ /* 0x000e220008000800 */
[----:B-1----:R-:W-:-:S04]  /*01f0*/  FMUL R5, R0, UR5 ;  /* 0x0000000500057c20 */ /* 0x002fc80008400000 */
[----:B------:R-:W1:Y:S01]  /*0200*/  MUFU.RCP R0, R5 ;  /* 0x0000000500007308 */ /* 0x000e620000001000 */
[----:B0-----:R-:W-:-:S07]  /*0210*/  IMAD.U32 R2, RZ, RZ, UR4 ;  /* 0x00000004ff027e24 */ /* 0x001fce000f8e00ff */
[----:B------:R-:W0:Y:S01]  /*0220*/  FCHK P0, R2, R5 ;  /* 0x0000000502007302 */ /* 0x000e220000000000 */
[----:B-1----:R-:W-:-:S04]  /*0230*/  FFMA R27, -R5, R0, 1 ;  /* 0x3f800000051b7423 */ /* 0x002fc80000000100 */
[----:B------:R-:W-:-:S04]  /*0240*/  FFMA R27, R0, R27, R0 ;  /* 0x0000001b001b7223 */ /* 0x000fc80000000000 */
[----:B------:R-:W-:-:S04]  /*0250*/  FFMA R0, R27, UR4, RZ ;  /* 0x000000041b007c23 */ /* 0x000fc800080000ff */
[----:B------:R-:W-:-:S04]  /*0260*/  FFMA R3, -R5, R0, UR4 ;  /* 0x0000000405037e23 */ /* 0x000fc80008000100 */
[----:B------:R-:W-:Y:S01]  /*0270*/  FFMA R27, R27, R3, R0 ;  /* 0x000000031b1b7223 */ /* 0x000fe20000000000 */
[----:B0-----:R-:W-:Y:S06]  /*0280*/  @!P0 BRA `(.L_x_1) ;  /* 0x0000000000148947 */ /* 0x001fec0003800000 */
[----:B------:R-:W0:Y:S01]  /*0290*/  LDCU UR4, c[0x0][0x3d4] ;  /* 0x00007a80ff0477ac */ /* 0x000e220008000800 */
[----:B------:R-:W-:Y:S02]  /*02a0*/  MOV R32, 0x2d0 ;  /* 0x000002d000207802 */ /* 0x000fe40000000f00 */
[----:B0-----:R-:W-:-:S07]  /*02b0*/  MOV R0, UR4 ;  /* 0x0000000400007c02 */ /* 0x001fce0008000f00 */
[----:B------:R-:W-:Y:S05]  /*02c0*/  CALL.REL.NOINC `($__internal_2_$__cuda_sm3x_div_rn_noftz_f32_slowpath) ;  /* 0x0000008c00507944 */ /* 0x000fea0003c00000 */
[----:B------:R-:W-:-:S07]  /*02d0*/  IMAD.MOV.U32 R27, RZ, RZ, R35 ;  /* 0x000000ffff1b7224 */ /* 0x000fce00078e0023 */
.L_x_1:
[----:B------:R-:W0:Y:S01]  /*02e0*/  LDCU UR4, c[0x0][0x3cc] ;  /* 0x00007980ff0477ac */ /* 0x000e220008000800 */
[----:B------:R-:W-:Y:S01]  /*02f0*/  BSSY.RECONVERGENT B6, `(.L_x_2) ;  /* 0x000084d000067945 */ /* 0x000fe20003800200 */
[----:B------:R-:W1:Y:S01]  /*0300*/  LDCU UR5, c[0x0][0x3d0] ;  /* 0x00007a00ff0577ac */ /* 0x000e620008000800 */
[----:B------:R-:W2:Y:S01]  /*0310*/  LDCU UR44, c[0x0][0x3b8] ;  /* 0x00007700ff2c77ac */ /* 0x000ea20008000800 */
[----:B------:R-:W3:Y:S01]  /*0320*/  LDCU.64 UR36, c[0x0][0x358] ;  /* 0x00006b00ff2477ac */ /* 0x000ee20008000a00 */
[----:B------:R-:W4:Y:S01]  /*0330*/  LDCU.64 UR46, c[0x0][0x380] ;  /* 0x00007000ff2e77ac */ /* 0x000f220008000a00 */
[----:B0-----:R-:W0:Y:S01]  /*0340*/  F2F.F64.F32 R22, UR4 ;  /* 0x0000000400167d10 */ /* 0x001e220008201800 */
[----:B------:R-:W5:Y:S01]  /*0350*/  LDCU UR4, c[0x0][0x3d8] ;  /* 0x00007b00ff0477ac */ /* 0x000f620008000800 */
[----:B------:R-:W3:Y:S06]  /*0360*/  LDCU.64 UR48, c[0x0][0x388] ;  /* 0x00007100ff3077ac */ /* 0x000eec0008000a00 */
[----:B-1----:R-:W1:Y:S01]  /*0370*/  F2F.F64.F32 R18, UR5 ;  /* 0x0000000500127d10 */ /* 0x002e620008201800 */
[----:B--2---:R-:W-:-:S02]  /*0380*/  ULOP3.LUT UR45, UR44, 0x7ffffffe, URZ, 0xc0, !UPT ;  /* 0x7ffffffe2c2d7892 */ /* 0x004fc4000f8ec0ff */
[----:B------:R-:W-:Y:S02]  /*0390*/  UIADD3 UR44, UPT, UPT, UR44, -0x1, URZ ;  /* 0xffffffff2c2c7890 */ /* 0x000fe4000fffe0ff */
[----:B------:R-:W-:Y:S01]  /*03a0*/  UIADD3 UR45, UPT, UPT, UR45, -0x4, URZ ;  /* 0xfffffffc2d2d7890 */ /* 0x000fe2000fffe0ff */
[----:B0-----:R-:W-:Y:S02]  /*03b0*/  DADD R2, R22, R22 ;  /* 0x0000000016027229 */ /* 0x001fe40000000016 */
[----:B-----5:R-:W0:Y:S01]  /*03c0*/  I2F.F64 R16, UR4 ;  /* 0x0000000400107d12 */ /* 0x020e220008201c00 */
[----:B-1----:R-:W-:-:S07]  /*03d0*/  DADD R4, R18, R18 ;  /* 0x0000000012047229 */ /* 0x002fce0000000012 */
[----:B------:R-:W-:Y:S01]  /*03e0*/  R2UR UR40, R2 ;  /* 0x00000000022872ca */ /* 0x000fe200000e0000 */
[----:B------:R-:W-:Y:S01]  /*03f0*/  DADD R28, R18, 2 ;  /* 0x40000000121c7429 */ /* 0x000fe20000000000 */
[----:B------:R-:W-:Y:S01]  /*0400*/  R2UR UR41, R3 ;  /* 0x00000000032972ca */ /* 0x000fe200000e0000 */
[----:B------:R-:W-:Y:S01]  /*0410*/  DADD R2, R22, 2 ;  /* 0x4000000016027429 */ /* 0x000fe20000000000 */
[----:B------:R-:W-:Y:S02]  /*0420*/  R2UR UR38, R4 ;  /* 0x00000000042672ca */ /* 0x000fe400000e0000 */
[----:B------:R-:W-:-:S05]  /*0430*/  R2UR UR39, R5 ;  /* 0x00000000052772ca */ /* 0x000fca00000e0000 */
[----:B------:R-:W-:Y:S02]  /*0440*/  LOP3.LUT R28, R29, 0x7ff00000, RZ, 0xc0, !PT ;  /* 0x7ff000001d1c7812 */ /* 0x000fe400078ec0ff */
[----:B0--34-:R-:W-:-:S08]  /*0450*/  LOP3.LUT R29, R3, 0x7ff00000, RZ, 0xc0, !PT ;  /* 0x7ff00000031d7812 */ /* 0x019fd000078ec0ff */
.L_x_152:
[----:B------:R-:W0:Y:S02]  /*0460*/  LDCU.64 UR4, c[0x0][0x3b8] ;  /* 0x00007700ff0477ac */ /* 0x000e240008000a00 */
[----:B0-----:R-:W-:-:S05]  /*0470*/  IMAD.U32 R0, RZ, RZ, UR5 ;  /* 0x00000005ff007e24 */ /* 0x001fca000f8e00ff */
[----:B------:R-:W-:-:S04]  /*0480*/  VIMNMX R2, PT, PT, R0, UR4, PT ;  /* 0x0000000400027c48 */ /* 0x000fc8000bfe0100 */
[----:B------:R-:W-:-:S13]  /*0490*/  ISETP.GE.AND P0, PT, R2, 0x3, PT ;  /* 0x000000030200780c */ /* 0x000fda0003f06270 */
[----:B------:R-:W-:Y:S05]  /*04a0*/  @!P0 BRA `(.L_x_3) ;  /* 0x0000000c00c48947 */ /* 0x000fea0003800000 */
[----:B------:R-:W-:Y:S01]  /*04b0*/  BSSY.RECONVERGENT B1, `(.L_x_3) ;  /* 0x00000f0000017945 */ /* 0x000fe20003800200 */
[----:B------:R-:W-:-:S07]  /*04c0*/  MOV R33, 0x1 ;  /* 0x0000000100217802 */ /* 0x000fce0000000f00 */
.L_x_20:
[----:B------:R-:W0:Y:S01]  /*04d0*/  LDC R32, c[0x0][0x3b8] ;  /* 0x0000ee00ff207b82 */ /* 0x000e220000000800 */
[----:B------:R-:W1:Y:S01]  /*04e0*/  LDCU.64 UR4, c[0x0][0x390] ;  /* 0x00007200ff0477ac */ /* 0x000e620008000a00 */
[----:B------:R-:W-:Y:S01]  /*04f0*/  BSSY.RECONVERGENT B2, `(.L_x_4) ;  /* 0x00000e6000027945 */ /* 0x000fe20003800200 */
[----:B0-----:R-:W-:-:S04]  /*0500*/  IMAD.WIDE.U32 R2, R33, R32, RZ ;  /* 0x0000002021027225 */ /* 0x001fc800078e00ff */
[C---:B------:R-:W-:Y:S01]  /*0510*/  IMAD.SHL.U32 R21, R2.reuse, 0x4, RZ ;  /* 0x0000000402157824 */ /* 0x040fe200078e00ff */
[----:B------:R-:W-:Y:S01]  /*0520*/  SHF.L.U64.HI R2, R2, 0x2, R3 ;  /* 0x0000000202027819 */ /* 0x000fe20000010203 */
[-CC-:B------:R-:W-:Y:S02]  /*0530*/  IMAD R37, R33, R32.reuse, R32.reuse ;  /* 0x0000002021257224 */ /* 0x180fe400078e0220 */
[----:B------:R-:W-:Y:S01]  /*0540*/  IMAD.MOV R20, RZ, RZ, -R32 ;  /* 0x000000ffff147224 */ /* 0x000fe200078e0a20 */
[----:B-1----:R-:W-:Y:S01]  /*0550*/  IADD3 R30, P0, PT, R21, UR4, RZ ;  /* 0x00000004151e7c10 */ /* 0x002fe2000ff1e0ff */
[----:B------:R-:W-:Y:S01]  /*0560*/  IMAD R32, R33, R32, 0x1 ;  /* 0x0000000121207424 */ /* 0x000fe200078e0220 */
[----:B------:R-:W-:Y:S01]  /*0570*/  IADD3 R21, P2, PT, R21, 0x8, RZ ;  /* 0x0000000815157810 */ /* 0x000fe20007f5e0ff */
[----:B------:R-:W-:Y:S01]  /*0580*/  VIADD R33, R33, 0x1 ;  /* 0x0000000121217836 */ /* 0x000fe20000000000 */
[----:B------:R-:W-:Y:S02]  /*0590*/  LEA R34, R20, R37, 0x1 ;  /* 0x0000002514227211 */ /* 0x000fe400078e08ff */
[----:B------:R-:W-:-:S02]  /*05a0*/  IADD3 R30, P1, PT, R30, 0x4, RZ ;  /* 0x000000041e1e7810 */ /* 0x000fc40007f3e0ff */
[----:B------:R-:W-:Y:S01]  /*05b0*/  IADD3.X R35, PT, PT, RZ, R2, RZ, P2, !PT ;  /* 0x00000002ff237210 */ /* 0x000fe200017fe4ff */
[----:B------:R-:W-:Y:S01]  /*05c0*/  VIADD R34, R34, 0x1 ;  /* 0x0000000122227836 */ /* 0x000fe20000000000 */
[----:B------:R-:W-:-:S09]  /*05d0*/  IADD3.X R31, PT, PT, RZ, UR5, R2, P1, P0 ;  /* 0x00000005ff1f7c10 */ /* 0x000fd20008fe0402 */
.L_x_19:
[----:B0-----:R-:W0:Y:S01]  /*05e0*/  LDC.64 R2, c[0x0][0x380] ;  /* 0x0000e000ff027b82 */ /* 0x001e220000000a00 */
[----:B------:R-:W-:-:S04]  /*05f0*/  IADD3 R8, P0, PT, R21, UR46, RZ ;  /* 0x0000002e15087c10 */ /* 0x000fc8000ff1e0ff */
[----:B------:R-:W-:-:S05]  /*0600*/  IADD3.X R9, PT, PT, R35, UR47, RZ, P0, !PT ;  /* 0x0000002f23097c10 */ /* 0x000fca00087fe4ff */
[----:B------:R-:W2:Y:S01]  /*0610*/  LDG.E R8, desc[UR36][R8.64] ;  /* 0x0000002408087981 */ /* 0x000ea2000c1e1900 */
[----:B0-----:R-:W-:-:S06]  /*0620*/  IMAD.WIDE R2, R32, 0x4, R2 ;  /* 0x0000000420027825 */ /* 0x001fcc00078e0202 */
[----:B------:R-:W2:Y:S01]  /*0630*/  LDG.E R3, desc[UR36][R2.64+-0x4] ;  /* 0xfffffc2402037981 */ /* 0x000ea2000c1e1900 */
[----:B------:R-:W0:Y:S01]  /*0640*/  MUFU.RCP64H R5, UR41 ;  /* 0x0000002900057d08 */ /* 0x000e220008001800 */
[----:B------:R-:W-:Y:S02]  /*0650*/  HFMA2 R4, -RZ, RZ, 0, 5.9604644775390625e-08 ;  /* 0x00000001ff047431 */ /* 0x000fe400000001ff */
[----:B------:R-:W-:Y:S02]  /*0660*/  IMAD.U32 R6, RZ, RZ, UR40 ;  /* 0x00000028ff067e24 */ /* 0x000fe4000f8e00ff */
[----:B------:R-:W-:-:S06]  /*0670*/  IMAD.U32 R7, RZ, RZ, UR41 ;  /* 0x00000029ff077e24 */ /* 0x000fcc000f8e00ff */
[----:B0-----:R-:W-:-:S08]  /*0680*/  DFMA R6, R4, -R6, 1 ;  /* 0x3ff000000406742b */ /* 0x001fd00000000806 */
[----:B------:R-:W-:-:S08]  /*0690*/  DFMA R6, R6, R6, R6 ;  /* 0x000000060606722b */ /* 0x000fd00000000006 */
[----:B------:R-:W-:Y:S01]  /*06a0*/  DFMA R6, R4, R6, R4 ;  /* 0x000000060406722b */ /* 0x000fe20000000004 */
[----:B------:R-:W-:Y:S02]  /*06b0*/  IMAD.U32 R4, RZ, RZ, UR40 ;  /* 0x00000028ff047e24 */ /* 0x000fe4000f8e00ff */
[----:B------:R-:W-:-:S06]  /*06c0*/  IMAD.U32 R5, RZ, RZ, UR41 ;  /* 0x00000029ff057e24 */ /* 0x000fcc000f8e00ff */
[----:B------:R-:W-:-:S08]  /*06d0*/  DFMA R4, R6, -R4, 1 ;  /* 0x3ff000000604742b */ /* 0x000fd00000000804 */
[----:B------:R-:W-:Y:S01]  /*06e0*/  DFMA R4, R6, R4, R6 ;  /* 0x000000040604722b */ /* 0x000fe20000000006 */
[----:B------:R-:W-:Y:S01]  /*06f0*/  BSSY.RECONVERGENT B3, `(.L_x_5) ;  /* 0x0000012000037945 */ /* 0x000fe20003800200 */
[----:B--2---:R-:W-:-:S06]  /*0700*/  FADD R10, R8, -R3 ;  /* 0x80000003080a7221 */ /* 0x004fcc0000000000 */
[----:B------:R-:W0:Y:S02]  /*0710*/  F2F.F64.F32 R10, R10 ;  /* 0x0000000a000a7310 */ /* 0x000e240000201800 */
[----:B0-----:R-:W-:-:S08]  /*0720*/  DMUL R12, R10, R4 ;  /* 0x000000040a0c7228 */ /* 0x001fd00000000000 */
[----:B------:R-:W-:-:S08]  /*0730*/  DFMA R2, R12, -UR40, R10 ;  /* 0x800000280c027c2b */ /* 0x000fd0000800000a */
[----:B------:R-:W-:Y:S01]  /*0740*/  DFMA R12, R4, R2, R12 ;  /* 0x00000002040c722b */ /* 0x000fe2000000000c */
[----:B------:R-:W-:-:S09]  /*0750*/  FSETP.GEU.AND P1, PT, |R11|, 6.5827683646048100446e-37, PT ;  /* 0x036000000b00780b */ /* 0x000fd20003f2e200 */
[----:B------:R-:W-:-:S05]  /*0760*/  FFMA R0, RZ, UR41, R13 ;  /* 0x00000029ff007c23 */ /* 0x000fca000800000d */
[----:B------:R-:W-:-:S13]  /*0770*/  FSETP.GT.AND P0, PT, |R0|, 1.469367938527859385e-39, PT ;  /* 0x001000000000780b */ /* 0x000fda0003f04200 */
[----:B------:R-:W-:Y:S05]  /*0780*/  @P0 BRA P1, `(.L_x_6) ;  /* 0x0000000000200947 */ /* 0x000fea0000800000 */
[----:B------:R-:W-:Y:S01]  /*0790*/  MOV R6, UR40 ;  /* 0x0000002800067c02 */ /* 0x000fe20008000f00 */
[----:B------:R-:W-:Y:S01]  /*07a0*/  IMAD.U32 R7, RZ, RZ, UR41 ;  /* 0x00000029ff077e24 */ /* 0x000fe2000f8e00ff */
[----:B------:R-:W-:Y:S01]  /*07b0*/  MOV R9, UR41 ;  /* 0x0000002900097c02 */ /* 0x000fe20008000f00 */
[----:B------:R-:W-:Y:S01]  /*07c0*/  IMAD.U32 R8, RZ, RZ, UR40 ;  /* 0x00000028ff087e24 */ /* 0x000fe2000f8e00ff */
[----:B------:R-:W-:-:S07]  /*07d0*/  MOV R0, 0x7f0 ;  /* 0x000007f000007802 */ /* 0x000fce0000000f00 */
[----:B------:R-:W-:Y:S05]  /*07e0*/  CALL.REL.NOINC `($__internal_1_$__cuda_sm20_div_rn_f64_full) ;  /* 0x00000080009c7944 */ /* 0x000fea0003c00000 */
[----:B------:R-:W-:Y:S02]  /*07f0*/  IMAD.MOV.U32 R12, RZ, RZ, R38 ;  /* 0x000000ffff0c7224 */ /* 0x000fe400078e0026 */
[----:B------:R-:W-:-:S07]  /*0800*/  IMAD.MOV.U32 R13, RZ, RZ, R39 ;  /* 0x000000ffff0d7224 */ /* 0x000fce00078e0027 */
.L_x_6:
[----:B------:R-:W-:Y:S05]  /*0810*/  BSYNC.RECONVERGENT B3 ;  /* 0x0000000000037941 */ /* 0x000fea0003800200 */
.L_x_5:
[----:B------:R-:W0:Y:S01]  /*0820*/  LDC.64 R4, c[0x0][0x388] ;  /* 0x0000e200ff047b82 */ /* 0x000e220000000a00 */
[----:B------:R-:W-:-:S05]  /*0830*/  IADD3 R37, PT, PT, R37, 0x1, RZ ;  /* 0x0000000125257810 */ /* 0x000fca0007ffe0ff */
[----:B0-----:R-:W-:-:S04]  /*0840*/  IMAD.WIDE.U32 R2, R37, 0x4, R4 ;  /* 0x0000000425027825 */ /* 0x001fc800078e0004 */
[----:B------:R-:W-:Y:S02]  /*0850*/  IMAD.WIDE R4, R34, 0x4, R4 ;  /* 0x0000000422047825 */ /* 0x000fe400078e0204 */
[----:B------:R-:W2:Y:S04]  /*0860*/  LDG.E R2, desc[UR36][R2.64] ;  /* 0x0000002402027981 */ /* 0x000ea8000c1e1900 */
[----:B------:R-:W2:Y:S01]  /*0870*/  LDG.E R5, desc[UR36][R4.64] ;  /* 0x0000002404057981 */ /* 0x000ea2000c1e1900 */
[----:B------:R-:W0:Y:S01]  /*0880*/  MUFU.RCP64H R7, UR39 ;  /* 0x0000002700077d08 */ /* 0x000e220008001800 */
[----:B------:R-:W-:Y:S01]  /*0890*/  IMAD.U32 R8, RZ, RZ, UR38 ;  /* 0x00000026ff087e24 */ /* 0x000fe2000f8e00ff */
[----:B------:R-:W-:Y:S01]  /*08a0*/  MOV R6, 0x1 ;  /* 0x0000000100067802 */ /* 0x000fe20000000f00 */
[----:B------:R-:W-:Y:S01]  /*08b0*/  IMAD.U32 R9, RZ, RZ, UR39 ;  /* 0x00000027ff097e24 */ /* 0x000fe2000f8e00ff */
[----:B------:R-:W-:Y:S05]  /*08c0*/  BSSY.RECONVERGENT B3, `(.L_x_7) ;  /* 0x0000019000037945 */ /* 0x000fea0003800200 */
[----:B0-----:R-:W-:-:S08]  /*08d0*/  DFMA R8, R6, -R8, 1 ;  /* 0x3ff000000608742b */ /* 0x001fd00000000808 */
[----:B------:R-:W-:-:S08]  /*08e0*/  DFMA R8, R8, R8, R8 ;  /* 0x000000080808722b */ /* 0x000fd00000000008 */
[----:B------:R-:W-:Y:S01]  /*08f0*/  DFMA R8, R6, R8, R6 ;  /* 0x000000080608722b */ /* 0x000fe20000000006 */
[----:B------:R-:W-:Y:S02]  /*0900*/  IMAD.U32 R6, RZ, RZ, UR38 ;  /* 0x00000026ff067e24 */ /* 0x000fe4000f8e00ff */
[----:B------:R-:W-:-:S06]  /*0910*/  IMAD.U32 R7, RZ, RZ, UR39 ;  /* 0x00000027ff077e24 */ /* 0x000fcc000f8e00ff */
[----:B------:R-:W-:-:S08]  /*0920*/  DFMA R6, R8, -R6, 1 ;  /* 0x3ff000000806742b */ /* 0x000fd00000000806 */
[----:B------:R-:W-:Y:S01]  /*0930*/  DFMA R6, R8, R6, R8 ;  /* 0x000000060806722b */ /* 0x000fe20000000008 */
[----:B--2---:R-:W-:-:S06]  /*0940*/  FADD R10, R2, -R5 ;  /* 0x80000005020a7221 */ /* 0x004fcc0000000000 */
[----:B------:R-:W0:Y:S02]  /*0950*/  F2F.F64.F32 R10, R10 ;  /* 0x0000000a000a7310 */ /* 0x000e240000201800 */
[----:B0-----:R-:W-:Y:S01]  /*0960*/  DMUL R2, R10, R6 ;  /* 0x000000060a027228 */ /* 0x001fe20000000000 */
[----:B------:R-:W-:-:S07]  /*0970*/  FSETP.GEU.AND P1, PT, |R11|, 6.5827683646048100446e-37, PT ;  /* 0x036000000b00780b */ /* 0x000fce0003f2e200 */
[----:B------:R-:W-:-:S08]  /*0980*/  DFMA R4, R2, -UR38, R10 ;  /* 0x8000002602047c2b */ /* 0x000fd0000800000a */
[----:B------:R-:W-:-:S10]  /*0990*/  DFMA R2, R6, R4, R2 ;  /* 0x000000040602722b */ /* 0x000fd40000000002 */
        /* <DEDUP_REMOVED lines=11> */
.L_x_8:
[----:B------:R-:W-:Y:S05]  /*0a50*/  BSYNC.RECONVERGENT B3 ;  /* 0x0000000000037941 */ /* 0x000fea0003800200 */
.L_x_7:
[----:B------:R-:W-:Y:S01]  /*0a60*/  DADD R4, -RZ, |R12| ;  /* 0x00000000ff047229 */ /* 0x000fe2000000050c */
[----:B------:R-:W-:Y:S01]  /*0a70*/  BSSY.RECONVERGENT B0, `(.L_x_9) ;  /* 0x0000005000007945 */ /* 0x000fe20003800200 */
[----:B------:R-:W-:-:S08]  /*0a80*/  MOV R0, 0xac0 ;  /* 0x00000ac000007802 */ /* 0x000fd00000000f00 */
[----:B------:R-:W-:Y:S01]  /*0a90*/  MOV R44, R4 ;  /* 0x00000004002c7202 */ /* 0x000fe20000000f00 */
[----:B------:R-:W-:-:S07]  /*0aa0*/  IMAD.MOV.U32 R45, RZ, RZ, R5 ;  /* 0x000000ffff2d7224 */ /* 0x000fce00078e0005 */
[----:B------:R-:W-:Y:S05]  /*0ab0*/  CALL.REL.NOINC `($_Z6cavityPfS_S_S_S_S_S_iiiiifffif$__internal_accurate_pow) ;  /* 0x0000008800f47944 */ /* 0x000fea0003c00000 */
[----:B------:R-:W-:Y:S05]  /*0ac0*/  BSYNC.RECONVERGENT B0 ;  /* 0x0000000000007941 */ /* 0x000fea0003800200 */
.L_x_9:
[----:B------:R-:W0:Y:S02]  /*0ad0*/  LDC.64 R6, c[0x0][0x380] ;  /* 0x0000e000ff067b82 */ /* 0x000e240000000a00 */
[----:B0-----:R-:W-:-:S04]  /*0ae0*/  IMAD.WIDE.U32 R4, R37, 0x4, R6 ;  /* 0x0000000425047825 */ /* 0x001fc800078e0006 */
[----:B------:R-:W-:Y:S02]  /*0af0*/  IMAD.WIDE R6, R34, 0x4, R6 ;  /* 0x0000000422067825 */ /* 0x000fe400078e0206 */
[----:B------:R-:W2:Y:S04]  /*0b00*/  LDG.E R4, desc[UR36][R4.64] ;  /* 0x0000002404047981 */ /* 0x000ea8000c1e1900 */
[----:B------:R-:W2:Y:S01]  /*0b10*/  LDG.E R7, desc[UR36][R6.64] ;  /* 0x0000002406077981 */ /* 0x000ea2000c1e1900 */
[----:B------:R-:W0:Y:S01]  /*0b20*/  MUFU.RCP64H R9, UR39 ;  /* 0x0000002700097d08 */ /* 0x000e220008001800 */
[----:B------:R-:W-:Y:S01]  /*0b30*/  IMAD.U32 R10, RZ, RZ, UR38 ;  /* 0x00000026ff0a7e24 */ /* 0x000fe2000f8e00ff */
[----:B------:R-:W-:Y:S01]  /*0b40*/  MOV R11, UR39 ;  /* 0x00000027000b7c02 */ /* 0x000fe20008000f00 */
[----:B------:R-:W-:Y:S01]  /*0b50*/  IMAD.MOV.U32 R8, RZ, RZ, 0x1 ;  /* 0x00000001ff087424 */ /* 0x000fe200078e00ff */
[----:B------:R-:W-:Y:S01]  /*0b60*/  MOV R39, UR39 ;  /* 0x0000002700277c02 */ /* 0x000fe20008000f00 */
[----:B------:R-:W-:Y:S01]  /*0b70*/  IMAD.U32 R38, RZ, RZ, UR38 ;  /* 0x00000026ff267e24 */ /* 0x000fe2000f8e00ff */
[C---:B------:R-:W-:Y:S01]  /*0b80*/  DSETP.NEU.AND P0, PT, R12.reuse, RZ, PT ;  /* 0x000000ff0c00722a */ /* 0x040fe20003f0d000 */
[----:B------:R-:W-:Y:S01]  /*0b90*/  BSSY.RECONVERGENT B0, `(.L_x_10) ;  /* 0x0000018000007945 */ /* 0x000fe20003800200 */
[----:B------:R-:W-:-:S04]  /*0ba0*/  DSETP.NEU.AND P2, PT, R12, 1, PT ;  /* 0x3ff000000c00742a */ /* 0x000fc80003f4d000 */
[----:B------:R-:W-:Y:S02]  /*0bb0*/  FSEL R14, R14, RZ, P0 ;  /* 0x000000ff0e0e7208 */ /* 0x000fe40000000000 */
[----:B------:R-:W-:Y:S01]  /*0bc0*/  FSEL R15, R15, RZ, P0 ;  /* 0x000000ff0f0f7208 */ /* 0x000fe20000000000 */
[----:B0-----:R-:W-:-:S08]  /*0bd0*/  DFMA R10, R8, -R10, 1 ;  /* 0x3ff00000080a742b */ /* 0x001fd0000000080a */
[----:B------:R-:W-:-:S08]  /*0be0*/  DFMA R10, R10, R10, R10 ;  /* 0x0000000a0a0a722b */ /* 0x000fd0000000000a */
[----:B------:R-:W-:-:S08]  /*0bf0*/  DFMA R8, R8, R10, R8 ;  /* 0x0000000a0808722b */ /* 0x000fd00000000008 */
[----:B------:R-:W-:-:S08]  /*0c00*/  DFMA R38, R8, -R38, 1 ;  /* 0x3ff000000826742b */ /* 0x000fd00000000826 */
[----:B------:R-:W-:Y:S01]  /*0c10*/  DFMA R38, R8, R38, R8 ;  /* 0x000000260826722b */ /* 0x000fe20000000008 */
[----:B--2---:R-:W-:Y:S01]  /*0c20*/  FADD R10, R4, -R7 ;  /* 0x80000007040a7221 */ /* 0x004fe20000000000 */
[----:B------:R-:W-:-:S05]  /*0c30*/  DADD R4, R12, 2 ;  /* 0x400000000c047429 */ /* 0x000fca0000000000 */
[----:B------:R-:W0:Y:S05]  /*0c40*/  F2F.F64.F32 R10, R10 ;  /* 0x0000000a000a7310 */ /* 0x000e2a0000201800 */
[----:B------:R-:W-:-:S04]  /*0c50*/  LOP3.LUT R4, R5, 0x7ff00000, RZ, 0xc0, !PT ;  /* 0x7ff0000005047812 */ /* 0x000fc800078ec0ff */
[----:B------:R-:W-:Y:S01]  /*0c60*/  ISETP.NE.AND P1, PT, R4, 0x7ff00000, PT ;  /* 0x7ff000000400780c */ /* 0x000fe20003f25270 */
[----:B0-----:R-:W-:-:S08]  /*0c70*/  DMUL R6, R38, R10 ;  /* 0x0000000a26067228 */ /* 0x001fd00000000000 */
[----:B------:R-:W-:-:S08]  /*0c80*/  DFMA R8, R6, -UR38, R10 ;  /* 0x8000002606087c2b */ /* 0x000fd0000800000a */
[----:B------:R-:W-:Y:S01]  /*0c90*/  DFMA R4, R38, R8, R6 ;  /* 0x000000082604722b */ /* 0x000fe20000000006 */
[----:B------:R-:W-:Y:S10]  /*0ca0*/  @P1 BRA `(.L_x_11) ;  /* 0x0000000000181947 */ /* 0x000ff40003800000 */
[----:B------:R-:W-:-:S14]  /*0cb0*/  DSETP.NAN.AND P0, PT, R12, R12, PT ;  /* 0x0000000c0c00722a */ /* 0x000fdc0003f08000 */
[----:B------:R-:W-:Y:S01]  /*0cc0*/  @P0 DADD R14, R12, 2 ;  /* 0x400000000c0e0429 */ /* 0x000fe20000000000 */
[----:B------:R-:W-:Y:S10]  /*0cd0*/  @P0 BRA `(.L_x_11) ;  /* 0x00000000000c0947 */ /* 0x000ff40003800000 */
[----:B------:R-:W-:-:S14]  /*0ce0*/  DSETP.NEU.AND P0, PT, |R12|, +INF , PT ;  /* 0x7ff000000c00742a */ /* 0x000fdc0003f0d200 */
[----:B------:R-:W-:Y:S02]  /*0cf0*/  @!P0 IMAD.MOV.U32 R14, RZ, RZ, 0x0 ;  /* 0x00000000ff0e8424 */ /* 0x000fe400078e00ff */
[----:B------:R-:W-:-:S07]  /*0d00*/  @!P0 IMAD.MOV.U32 R15, RZ, RZ, 0x7ff00000 ;  /* 0x7ff00000ff0f8424 */ /* 0x000fce00078e00ff */
.L_x_11:
[----:B------:R-:W-:Y:S05]  /*0d10*/  BSYNC.RECONVERGENT B0 ;  /* 0x0000000000007941 */ /* 0x000fea0003800200 */
.L_x_10:
[----:B------:R-:W-:Y:S01]  /*0d20*/  FFMA R0, RZ, UR39, R5 ;  /* 0x00000027ff007c23 */ /* 0x000fe20008000005 */
[----:B------:R-:W-:Y:S01]  /*0d30*/  FSETP.GEU.AND P1, PT, |R11|, 6.5827683646048100446e-37, PT ;  /* 0x036000000b00780b */ /* 0x000fe20003f2e200 */
[----:B------:R-:W-:Y:S01]  /*0d40*/  DADD R12, R2, R12 ;  /* 0x00000000020c7229 */ /* 0x000fe2000000000c */
[----:B------:R-:W-:Y:S01]  /*0d50*/  FSEL R6, R14, RZ, P2 ;  /* 0x000000ff0e067208 */ /* 0x000fe20001000000 */
[----:B------:R-:W-:Y:S01]  /*0d60*/  BSSY.RECONVERGENT B3, `(.L_x_12) ;  /* 0x000000d000037945 */ /* 0x000fe20003800200 */
[----:B------:R-:W-:Y:S02]  /*0d70*/  FSETP.GT.AND P0, PT, |R0|, 1.469367938527859385e-39, PT ;  /* 0x001000000000780b */ /* 0x000fe40003f04200 */
[----:B------:R-:W-:-:S06]  /*0d80*/  FSEL R7, R15, 1.875, P2 ;  /* 0x3ff000000f077808 */ /* 0x000fcc0001000000 */
[----:B------:R-:W-:-:S05]  /*0d90*/  DFMA R12, R12, R24, -R6 ;  /* 0x000000180c0c722b */ /* 0x000fca0000000806 */
[----:B------:R-:W-:Y:S06]  /*0da0*/  @P0 BRA P1, `(.L_x_13) ;  /* 0x0000000000200947 */ /* 0x000fec0000800000 */
        /* <DEDUP_REMOVED lines=8> */
.L_x_13:
[----:B------:R-:W-:Y:S05]  /*0e30*/  BSYNC.RECONVERGENT B3 ;  /* 0x0000000000037941 */ /* 0x000fea0003800200 */
.L_x_12:
[----:B------:R-:W0:Y:S01]  /*0e40*/  LDC R9, c[0x0][0x3b8] ;  /* 0x0000ee00ff097b82 */ /* 0x000e220000000800 */
[----:B------:R-:W-:-:S04]  /*0e50*/  IADD3 R10, P0, PT, R21, UR48, RZ ;  /* 0x00000030150a7c10 */ /* 0x000fc8000ff1e0ff */
[----:B------:R-:W-:-:S03]  /*0e60*/  IADD3.X R11, PT, PT, R35, UR49, RZ, P0, !PT ;  /* 0x00000031230b7c10 */ /* 0x000fc600087fe4ff */
[----:B------:R-:W0:Y:S02]  /*0e70*/  LDC.64 R6, c[0x0][0x388] ;  /* 0x0000e200ff067b82 */ /* 0x000e240000000a00 */
[----:B------:R-:W2:Y:S01]  /*0e80*/  LDG.E R10, desc[UR36][R10.64] ;  /* 0x000000240a0a7981 */ /* 0x000ea2000c1e1900 */
[----:B0-----:R-:W-:-:S04]  /*0e90*/  IMAD.WIDE.U32 R6, R9, 0x4, R6 ;  /* 0x0000000409067825 */ /* 0x001fc800078e0006 */
[----:B------:R-:W-:-:S06]  /*0ea0*/  IMAD.WIDE R6, R34, 0x4, R6 ;  /* 0x0000000422067825 */ /* 0x000fcc00078e0206 */
[----:B------:R-:W2:Y:S01]  /*0eb0*/  LDG.E R7, desc[UR36][R6.64+-0x4] ;  /* 0xfffffc2406077981 */ /* 0x000ea2000c1e1900 */
[----:B------:R-:W0:Y:S01]  /*0ec0*/  MUFU.RCP64H R9, UR41 ;  /* 0x0000002900097d08 */ /* 0x000e220008001800 */
[----:B------:R-:W-:Y:S01]  /*0ed0*/  MOV R14, UR40 ;  /* 0x00000028000e7c02 */ /* 0x000fe20008000f00 */
[----:B------:R-:W-:Y:S02]  /*0ee0*/  IMAD.U32 R15, RZ, RZ, UR41 ;  /* 0x00000029ff0f7e24 */ /* 0x000fe4000f8e00ff */
[----:B------:R-:W-:-:S06]  /*0ef0*/  IMAD.MOV.U32 R8, RZ, RZ, 0x1 ;  /* 0x00000001ff087424 */ /* 0x000fcc00078e00ff */
[----:B0-----:R-:W-:-:S08]  /*0f00*/  DFMA R14, R8, -R14, 1 ;  /* 0x3ff00000080e742b */ /* 0x001fd0000000080e */
[----:B------:R-:W-:Y:S01]  /*0f10*/  DFMA R14, R14, R14, R14 ;  /* 0x0000000e0e0e722b */ /* 0x000fe2000000000e */
[----:B------:R-:W-:Y:S01]  /*0f20*/  MOV R38, UR40 ;  /* 0x0000002800267c02 */ /* 0x000fe20008000f00 */
[----:B------:R-:W-:-:S06]  /*0f30*/  IMAD.U32 R39, RZ, RZ, UR41 ;  /* 0x00000029ff277e24 */ /* 0x000fcc000f8e00ff */
[----:B------:R-:W-:Y:S01]  /*0f40*/  DFMA R14, R8, R14, R8 ;  /* 0x0000000e080e722b */ /* 0x000fe20000000008 */
[----:B------:R-:W-:Y:S01]  /*0f50*/  BSSY.RECONVERGENT B3, `(.L_x_14) ;  /* 0x0000015000037945 */ /* 0x000fe20003800200 */
[----:B--2---:R-:W-:-:S04]  /*0f60*/  FADD R0, R10, -R7 ;  /* 0x800000070a007221 */ /* 0x004fc80000000000 */
[----:B------:R-:W0:Y:S02]  /*0f70*/  F2F.F64.F32 R8, R0 ;  /* 0x0000000000087310 */ /* 0x000e240000201800 */
[----:B------:R-:W-:-:S08]  /*0f80*/  DFMA R10, R14, -R38, 1 ;  /* 0x3ff000000e0a742b */ /* 0x000fd00000000826 */
[----:B------:R-:W-:Y:S02]  /*0f90*/  DFMA R14, R14, R10, R14 ;  /* 0x0000000a0e0e722b */ /* 0x000fe4000000000e */
[----:B0-----:R-:W-:-:S08]  /*0fa0*/  DMUL R10, R8, R4 ;  /* 0x00000004080a7228 */ /* 0x001fd00000000000 */
[----:B------:R-:W-:-:S08]  /*0fb0*/  DMUL R4, R14, R10 ;  /* 0x0000000a0e047228 */ /* 0x000fd00000000000 */
[----:B------:R-:W-:-:S08]  /*0fc0*/  DFMA R6, R4, -UR40, R10 ;  /* 0x8000002804067c2b */ /* 0x000fd0000800000a */
[----:B------:R-:W-:Y:S01]  /*0fd0*/  DFMA R4, R14, R6, R4 ;  /* 0x000000060e04722b */ /* 0x000fe20000000004 */
[----:B------:R-:W-:-:S09]  /*0fe0*/  FSETP.GEU.AND P1, PT, |R11|, 6.5827683646048100446e-37, PT ;  /* 0x036000000b00780b */ /* 0x000fd20003f2e200 */
[----:B------:R-:W-:-:S05]  /*0ff0*/  FFMA R6, RZ, UR41, R5 ;  /* 0x00000029ff067c23 */ /* 0x000fca0008000005 */
[----:B------:R-:W-:-:S13]  /*1000*/  FSETP.GT.AND P0, PT, |R6|, 1.469367938527859385e-39, PT ;  /* 0x001000000600780b */ /* 0x000fda0003f04200 */
[----:B------:R-:W-:Y:S05]  /*1010*/  @P0 BRA P1, `(.L_x_15) ;  /* 0x0000000000200947 */ /* 0x000fea0000800000 */
[----:B------:R-:W-:Y:S01]  /*1020*/  IMAD.U32 R6, RZ, RZ, UR40 ;  /* 0x00000028ff067e24 */ /* 0x000fe2000f8e00ff */
[----:B------:R-:W-:Y:S01]  /*1030*/  MOV R7, UR41 ;  /* 0x0000002900077c02 */ /* 0x000fe20008000f00 */
[----:B------:R-:W-:Y:S01]  /*1040*/  IMAD.U32 R8, RZ, RZ, UR40 ;  /* 0x00000028ff087e24 */ /* 0x000fe2000f8e00ff */
[----:B------:R-:W-:Y:S01]  /*1050*/  MOV R0, 0x1080 ;  /* 0x0000108000007802 */ /* 0x000fe20000000f00 */
[----:B------:R-:W-:-:S07]  /*1060*/  IMAD.U32 R9, RZ, RZ, UR41 ;  /* 0x00000029ff097e24 */ /* 0x000fce000f8e00ff */
[----:B------:R-:W-:Y:S05]  /*1070*/  CALL.REL.NOINC `($__internal_1_$__cuda_sm20_div_rn_f64_full) ;  /* 0x0000007800787944 */ /* 0x000fea0003c00000 */
[----:B------:R-:W-:Y:S01]  /*1080*/  MOV R4, R38 ;  /* 0x0000002600047202 */ /* 0x000fe20000000f00 */
[----:B------:R-:W-:-:S07]  /*1090*/  IMAD.MOV.U32 R5, RZ, RZ, R39 ;  /* 0x000000ffff057224 */ /* 0x000fce00078e0027 */
.L_x_15:
[----:B------:R-:W-:Y:S05]  /*10a0*/  BSYNC.RECONVERGENT B3 ;  /* 0x0000000000037941 */ /* 0x000fea0003800200 */
.L_x_14:
[----:B------:R-:W-:Y:S01]  /*10b0*/  DADD R4, R4, R4 ;  /* 0x0000000004047229 */ /* 0x000fe20000000004 */
[----:B------:R-:W-:Y:S01]  /*10c0*/  BSSY.RECONVERGENT B0, `(.L_x_16) ;  /* 0x0000007000007945 */ /* 0x000fe20003800200 */
[----:B------:R-:W-:Y:S01]  /*10d0*/  DADD R6, -RZ, |R2| ;  /* 0x00000000ff067229 */ /* 0x000fe20000000502 */
[----:B------:R-:W-:-:S05]  /*10e0*/  MOV R0, 0x1130 ;  /* 0x0000113000007802 */ /* 0x000fca0000000f00 */
[----:B------:R-:W-:-:S04]  /*10f0*/  DADD R12, R12, -R4 ;  /* 0x000000000c0c7229 */ /* 0x000fc80000000804 */
[----:B------:R-:W-:Y:S01]  /*1100*/  IMAD.MOV.U32 R44, RZ, RZ, R6 ;  /* 0x000000ffff2c7224 */ /* 0x000fe200078e0006 */
[----:B------:R-:W-:-:S07]  /*1110*/  MOV R45, R7 ;  /* 0x00000007002d7202 */ /* 0x000fce0000000f00 */
[----:B------:R-:W-:Y:S05]  /*1120*/  CALL.REL.NOINC `($_Z6cavityPfS_S_S_S_S_S_iiiiifffif$__internal_accurate_pow) ;  /* 0x0000008400587944 */ /* 0x000fea0003c00000 */
[----:B------:R-:W-:Y:S05]  /*1130*/  BSYNC.RECONVERGENT B0 ;  /* 0x0000000000007941 */ /* 0x000fea0003800200 */
.L_x_16:
[C---:B------:R-:W-:Y:S01]  /*1140*/  DADD R4, R2.reuse, 2 ;  /* 0x4000000002047429 */ /* 0x040fe20000000000 */
[----:B------:R-:W-:Y:S01]  /*1150*/  BSSY.RECONVERGENT B0, `(.L_x_17) ;  /* 0x000000d000007945 */ /* 0x000fe20003800200 */
[----:B------:R-:W-:-:S06]  /*1160*/  DSETP.NEU.AND P0, PT, R2, RZ, PT ;  /* 0x000000ff0200722a */ /* 0x000fcc0003f0d000 */
[----:B------:R-:W-:Y:S02]  /*1170*/  FSEL R14, R14, RZ, P0 ;  /* 0x000000ff0e0e7208 */ /* 0x000fe40000000000 */
[----:B------:R-:W-:Y:S02]  /*1180*/  LOP3.LUT R4, R5, 0x7ff00000, RZ, 0xc0, !PT ;  /* 0x7ff0000005047812 */ /* 0x000fe400078ec0ff */
[----:B------:R-:W-:Y:S02]  /*1190*/  FSEL R15, R15, RZ, P0 ;  /* 0x000000ff0f0f7208 */ /* 0x000fe40000000000 */
[----:B------:R-:W-:-:S13]  /*11a0*/  ISETP.NE.AND P1, PT, R4, 0x7ff00000, PT ;  /* 0x7ff000000400780c */ /* 0x000fda0003f25270 */
[----:B------:R-:W-:Y:S05]  /*11b0*/  @P1 BRA `(.L_x_18) ;  /* 0x0000000000181947 */ /* 0x000fea0003800000 */
[----:B------:R-:W-:-:S14]  /*11c0*/  DSETP.NAN.AND P0, PT, R2, R2, PT ;  /* 0x000000020200722a */ /* 0x000fdc0003f08000 */
[----:B------:R-:W-:Y:S01]  /*11d0*/  @P0 DADD R14, R2, 2 ;  /* 0x40000000020e0429 */ /* 0x000fe20000000000 */
[----:B------:R-:W-:Y:S10]  /*11e0*/  @P0 BRA `(.L_x_18) ;  /* 0x00000000000c0947 */ /* 0x000ff40003800000 */
[----:B------:R-:W-:-:S14]  /*11f0*/  DSETP.NEU.AND P0, PT, |R2|, +INF , PT ;  /* 0x7ff000000200742a */ /* 0x000fdc0003f0d200 */
[----:B------:R-:W-:Y:S02]  /*1200*/  @!P0 IMAD.MOV.U32 R14, RZ, RZ, 0x0 ;  /* 0x00000000ff0e8424 */ /* 0x000fe400078e00ff */
[----:B------:R-:W-:-:S07]  /*1210*/  @!P0 IMAD.MOV.U32 R15, RZ, RZ, 0x7ff00000 ;  /* 0x7ff00000ff0f8424 */ /* 0x000fce00078e00ff */
.L_x_18:
[----:B------:R-:W-:Y:S05]  /*1220*/  BSYNC.RECONVERGENT B0 ;  /* 0x0000000000007941 */ /* 0x000fea0003800200 */
.L_x_17:
[----:B------:R-:W-:Y:S01]  /*1230*/  DSETP.NEU.AND P0, PT, R2, 1, PT ;  /* 0x3ff000000200742a */ /* 0x000fe20003f0d000 */
[----:B------:R-:W-:Y:S01]  /*1240*/  VIADD R20, R20, 0x1 ;  /* 0x0000000114147836 */ /* 0x000fe20000000000 */
[----:B------:R-:W-:Y:S01]  /*1250*/  IADD3 R21, P2, PT, R21, 0x4, RZ ;  /* 0x0000000415157810 */ /* 0x000fe20007f5e0ff */
[----:B------:R-:W-:Y:S01]  /*1260*/  VIADD R32, R32, 0x1 ;  /* 0x0000000120207836 */ /* 0x000fe20000000000 */
[----:B------:R-:W-:Y:S02]  /*1270*/  IADD3 R34, PT, PT, R34, 0x1, RZ ;  /* 0x0000000122227810 */ /* 0x000fe40007ffe0ff */
[----:B------:R-:W-:Y:S01]  /*1280*/  FSEL R2, R14, RZ, P0 ;  /* 0x000000ff0e027208 */ /* 0x000fe20000000000 */
[----:B------:R-:W-:Y:S01]  /*1290*/  IMAD.X R35, RZ, RZ, R35, P2 ;  /* 0x000000ffff237224 */ /* 0x000fe200010e0623 */
[----:B------:R-:W-:Y:S02]  /*12a0*/  FSEL R3, R15, 1.875, P0 ;  /* 0x3ff000000f037808 */ /* 0x000fe40000000000 */
[----:B------:R-:W-:-:S04]  /*12b0*/  ISETP.NE.AND P0, PT, R20, -0x2, PT ;  /* 0xfffffffe1400780c */ /* 0x000fc80003f05270 */
[----:B------:R-:W-:Y:S01]  /*12c0*/  DADD R12, R12, -R2 ;  /* 0x000000000c0c7229 */ /* 0x000fe20000000802 */
[----:B------:R-:W-:Y:S01]  /*12d0*/  MOV R2, R30 ;  /* 0x0000001e00027202 */ /* 0x000fe20000000f00 */
[----:B------:R-:W-:Y:S01]  /*12e0*/  IMAD.MOV.U32 R3, RZ, RZ, R31 ;  /* 0x000000ffff037224 */ /* 0x000fe200078e001f */
[----:B------:R-:W-:-:S05]  /*12f0*/  IADD3 R30, P1, PT, R30, 0x4, RZ ;  /* 0x000000041e1e7810 */ /* 0x000fca0007f3e0ff */
[----:B------:R-:W-:Y:S01]  /*1300*/  DMUL R12, R12, R16 ;  /* 0x000000100c0c7228 */ /* 0x000fe20000000000 */
[----:B------:R-:W-:-:S09]  /*1310*/  IADD3.X R31, PT, PT, RZ, R31, RZ, P1, !PT ;  /* 0x0000001fff1f7210 */ /* 0x000fd20000ffe4ff */
[----:B------:R-:W0:Y:S02]  /*1320*/  F2F.F32.F64 R13, R12 ;  /* 0x0000000c000d7310 */ /* 0x000e240000301000 */
[----:B0-----:R0:W-:Y:S01]  /*1330*/  STG.E desc[UR36][R2.64], R13 ;  /* 0x0000000d02007986 */ /* 0x0011e2000c101924 */
[----:B------:R-:W-:Y:S05]  /*1340*/  @P0 BRA `(.L_x_19) ;  /* 0xfffffff000a40947 */ /* 0x000fea000383ffff */
[----:B------:R-:W-:Y:S05]  /*1350*/  BSYNC.RECONVERGENT B2 ;  /* 0x0000000000027941 */ /* 0x000fea0003800200 */
.L_x_4:
[----:B------:R-:W1:Y:S02]  /*1360*/  LDCU UR4, c[0x0][0x3bc] ;  /* 0x00007780ff0477ac */ /* 0x000e640008000800 */
[----:B-1----:R-:W-:-:S04]  /*1370*/  IMAD.U32 R0, RZ, RZ, UR4 ;  /* 0x00000004ff007e24 */ /* 0x002fc8000f8e00ff */
[----:B0-----:R-:W-:-:S05]  /*1380*/  VIADD R2, R0, 0xffffffff ;  /* 0xffffffff00027836 */ /* 0x001fca0000000000 */
[----:B------:R-:W-:-:S13]  /*1390*/  ISETP.NE.AND P0, PT, R33, R2, PT ;  /* 0x000000022100720c */ /* 0x000fda0003f05270 */
[----:B------:R-:W-:Y:S05]  /*13a0*/  @P0 BRA `(.L_x_20) ;  /* 0xfffffff000480947 */ /* 0x000fea000383ffff */
[----:B------:R-:W-:Y:S05]  /*13b0*/  BSYNC.RECONVERGENT B1 ;  /* 0x0000000000017941 */ /* 0x000fea0003800200 */
.L_x_3:
[----:B------:R-:W0:Y:S02]  /*13c0*/  LDCU UR4, c[0x0][0x3c4] ;  /* 0x00007880ff0477ac */ /* 0x000e240008000800 */
[----:B0-----:R-:W-:-:S09]  /*13d0*/  UISETP.GE.AND UP0, UPT, UR4, URZ, UPT ;  /* 0x000000ff0400728c */ /* 0x001fd2000bf06270 */
[----:B------:R-:W-:Y:S05]  /*13e0*/  BRA.U !UP0, `(.L_x_21) ;  /* 0x0000003508387547 */ /* 0x000fea000b800000 */
[----:B------:R-:W-:Y:S01]  /*13f0*/  HFMA2 R52, -RZ, RZ, 0, 0 ;  /* 0x00000000ff347431 */ /* 0x000fe200000001ff */
[----:B------:R-:W-:Y:S06]  /*1400*/  BSSY.RECONVERGENT B1, `(.L_x_21) ;  /* 0x000034c000017945 */ /* 0x000fec0003800200 */
.L_x_72:
[----:B0-----:R-:W0:Y:S02]  /*1410*/  LDC R0, c[0x0][0x3c8] ;  /* 0x0000f200ff007b82 */ /* 0x001e240000000800 */
[----:B0-----:R-:W-:-:S13]  /*1420*/  ISETP.GE.AND P0, PT, R0, 0x1, PT ;  /* 0x000000010000780c */ /* 0x001fda0003f06270 */
[----:B-1234-:R-:W-:Y:S05]  /*1430*/  @!P0 BRA `(.L_x_22) ;  /* 0x0000000400b48947 */ /* 0x01efea0003800000 */
[----:B------:R-:W-:Y:S01]  /*1440*/  ISETP.GE.U32.AND P0, PT, R0, 0x10, PT ;  /* 0x000000100000780c */ /* 0x000fe20003f06070 */
[----:B------:R-:W-:-:S12]  /*1450*/  IMAD.MOV.U32 R7, RZ, RZ, RZ ;  /* 0x000000ffff077224 */ /* 0x000fd800078e00ff */
[----:B------:R-:W-:Y:S05]  /*1460*/  @!P0 BRA `(.L_x_23) ;  /* 0x0000000000b08947 */ /* 0x000fea0003800000 */
[----:B------:R-:W-:Y:S01]  /*1470*/  BSSY.RECONVERGENT B0, `(.L_x_24) ;  /* 0x000002a000007945 */ /* 0x000fe20003800200 */
[----:B------:R-:W-:-:S07]  /*1480*/  IMAD.MOV.U32 R7, RZ, RZ, RZ ;  /* 0x000000ffff077224 */ /* 0x000fce00078e00ff */
.L_x_25:
[----:B------:R-:W0:Y:S08]  /*1490*/  LDC.64 R2, c[0x0][0x398] ;  /* 0x0000e600ff027b82 */ /* 0x000e300000000a00 */
[----:B----4-:R-:W1:Y:S01]  /*14a0*/  LDC.64 R4, c[0x0][0x3a0] ;  /* 0x0000e800ff047b82 */ /* 0x010e620000000a00 */
[----:B0-----:R-:W-:-:S05]  /*14b0*/  IMAD.WIDE.U32 R2, R7, 0x4, R2 ;  /* 0x0000000407027825 */ /* 0x001fca00078e0002 */
[----:B------:R-:W2:Y:S01]  /*14c0*/  LDG.E R9, desc[UR36][R2.64] ;  /* 0x0000002402097981 */ /* 0x000ea2000c1e1900 */
[----:B-1----:R-:W-:-:S05]  /*14d0*/  IMAD.WIDE.U32 R4, R7, 0x4, R4 ;  /* 0x0000000407047825 */ /* 0x002fca00078e0004 */
[----:B--2---:R0:W-:Y:S04]  /*14e0*/  STG.E desc[UR36][R4.64], R9 ;  /* 0x0000000904007986 */ /* 0x0041e8000c101924 */
[----:B------:R-:W2:Y:S04]  /*14f0*/  LDG.E R11, desc[UR36][R2.64+0x4] ;  /* 0x00000424020b7981 */ /* 0x000ea8000c1e1900 */
[----:B--2---:R1:W-:Y:S04]  /*1500*/  STG.E desc[UR36][R4.64+0x4], R11 ;  /* 0x0000040b04007986 */ /* 0x0043e8000c101924 */
[----:B------:R-:W2:Y:S04]  /*1510*/  LDG.E R13, desc[UR36][R2.64+0x8] ;  /* 0x00000824020d7981 */ /* 0x000ea8000c1e1900 */
[----:B--2---:R2:W-:Y:S04]  /*1520*/  STG.E desc[UR36][R4.64+0x8], R13 ;  /* 0x0000080d04007986 */ /* 0x0045e8000c101924 */
[----:B------:R-:W3:Y:S04]  /*1530*/  LDG.E R15, desc[UR36][R2.64+0xc] ;  /* 0x00000c24020f7981 */ /* 0x000ee8000c1e1900 */
[----:B---3--:R3:W-:Y:S04]  /*1540*/  STG.E desc[UR36][R4.64+0xc], R15 ;  /* 0x00000c0f04007986 */ /* 0x0087e8000c101924 */
[----:B------:R-:W4:Y:S04]  /*1550*/  LDG.E R21, desc[UR36][R2.64+0x10] ;  /* 0x0000102402157981 */ /* 0x000f28000c1e1900 */
[----:B----4-:R4:W-:Y:S04]  /*1560*/  STG.E desc[UR36][R4.64+0x10], R21 ;  /* 0x0000101504007986 */ /* 0x0109e8000c101924 */
[----:B------:R-:W5:Y:S04]  /*1570*/  LDG.E R31, desc[UR36][R2.64+0x14] ;  /* 0x00001424021f7981 */ /* 0x000f68000c1e1900 */
[----:B-----5:R5:W-:Y:S04]  /*1580*/  STG.E desc[UR36][R4.64+0x14], R31 ;  /* 0x0000141f04007986 */ /* 0x020be8000c101924 */
[----:B0-----:R-:W2:Y:S04]  /*1590*/  LDG.E R9, desc[UR36][R2.64+0x18] ;  /* 0x0000182402097981 */ /* 0x001ea8000c1e1900 */
[----:B--2---:R0:W-:Y:S04]  /*15a0*/  STG.E desc[UR36][R4.64+0x18], R9 ;  /* 0x0000180904007986 */ /* 0x0041e8000c101924 */
[----:B-1----:R-:W2:Y:S04]  /*15b0*/  LDG.E R11, desc[UR36][R2.64+0x1c] ;  /* 0x00001c24020b7981 */ /* 0x002ea8000c1e1900 */
[----:B--2---:R1:W-:Y:S04]  /*15c0*/  STG.E desc[UR36][R4.64+0x1c], R11 ;  /* 0x00001c0b04007986 */ /* 0x0043e8000c101924 */
[----:B------:R-:W2:Y:S04]  /*15d0*/  LDG.E R13, desc[UR36][R2.64+0x20] ;  /* 0x00002024020d7981 */ /* 0x000ea8000c1e1900 */
[----:B--2---:R2:W-:Y:S04]  /*15e0*/  STG.E desc[UR36][R4.64+0x20], R13 ;  /* 0x0000200d04007986 */ /* 0x0045e8000c101924 */
[----:B---3--:R-:W3:Y:S04]  /*15f0*/  LDG.E R15, desc[UR36][R2.64+0x24] ;  /* 0x00002424020f7981 */ /* 0x008ee8000c1e1900 */
[----:B---3--:R3:W-:Y:S04]  /*1600*/  STG.E desc[UR36][R4.64+0x24], R15 ;  /* 0x0000240f04007986 */ /* 0x0087e8000c101924 */
[----:B----4-:R-:W4:Y:S04]  /*1610*/  LDG.E R21, desc[UR36][R2.64+0x28] ;  /* 0x0000282402157981 */ /* 0x010f28000c1e1900 */
[----:B----4-:R4:W-:Y:S04]  /*1620*/  STG.E desc[UR36][R4.64+0x28], R21 ;  /* 0x0000281504007986 */ /* 0x0109e8000c101924 */
[----:B-----5:R-:W5:Y:S04]  /*1630*/  LDG.E R31, desc[UR36][R2.64+0x2c] ;  /* 0x00002c24021f7981 */ /* 0x020f68000c1e1900 */
[----:B-----5:R4:W-:Y:S04]  /*1640*/  STG.E desc[UR36][R4.64+0x2c], R31 ;  /* 0x00002c1f04007986 */ /* 0x0209e8000c101924 */
[----:B0-----:R-:W5:Y:S04]  /*1650*/  LDG.E R9, desc[UR36][R2.64+0x30] ;  /* 0x0000302402097981 */ /* 0x001f68000c1e1900 */
[----:B-----5:R4:W-:Y:S04]  /*1660*/  STG.E desc[UR36][R4.64+0x30], R9 ;  /* 0x0000300904007986 */ /* 0x0209e8000c101924 */
[----:B-1----:R-:W5:Y:S04]  /*1670*/  LDG.E R11, desc[UR36][R2.64+0x34] ;  /* 0x00003424020b7981 */ /* 0x002f68000c1e1900 */
[----:B-----5:R4:W-:Y:S04]  /*1680*/  STG.E desc[UR36][R4.64+0x34], R11 ;  /* 0x0000340b04007986 */ /* 0x0209e8000c101924 */
[----:B--2---:R-:W2:Y:S04]  /*1690*/  LDG.E R13, desc[UR36][R2.64+0x38] ;  /* 0x00003824020d7981 */ /* 0x004ea8000c1e1900 */
[----:B--2---:R4:W-:Y:S04]  /*16a0*/  STG.E desc[UR36][R4.64+0x38], R13 ;  /* 0x0000380d04007986 */ /* 0x0049e8000c101924 */
[----:B---3--:R-:W2:Y:S01]  /*16b0*/  LDG.E R15, desc[UR36][R2.64+0x3c] ;  /* 0x00003c24020f7981 */ /* 0x008ea2000c1e1900 */
[----:B------:R-:W-:-:S02]  /*16c0*/  LOP3.LUT R6, R0, 0x7ffffff0, RZ, 0xc0, !PT ;  /* 0x7ffffff000067812 */ /* 0x000fc400078ec0ff */
[----:B------:R-:W-:-:S04]  /*16d0*/  IADD3 R7, PT, PT, R7, 0x10, RZ ;  /* 0x0000001007077810 */ /* 0x000fc80007ffe0ff */
[----:B------:R-:W-:Y:S01]  /*16e0*/  ISETP.NE.AND P0, PT, R7, R6, PT ;  /* 0x000000060700720c */ /* 0x000fe20003f05270 */
[----:B--2---:R4:W-:-:S12]  /*16f0*/  STG.E desc[UR36][R4.64+0x3c], R15 ;  /* 0x00003c0f04007986 */ /* 0x0049d8000c101924 */
[----:B------:R-:W-:Y:S05]  /*1700*/  @P0 BRA `(.L_x_25) ;  /* 0xfffffffc00600947 */ /* 0x000fea000383ffff */
[----:B------:R-:W-:Y:S05]  /*1710*/  BSYNC.RECONVERGENT B0 ;  /* 0x0000000000007941 */ /* 0x000fea0003800200 */
.L_x_24:
[----:B------:R-:W-:-:S07]  /*1720*/  IMAD.MOV.U32 R7, RZ, RZ, R6 ;  /* 0x000000ffff077224 */ /* 0x000fce00078e0006 */
.L_x_23:
[----:B------:R-:W-:-:S13]  /*1730*/  LOP3.LUT P0, R2, R0, 0xf, RZ, 0xc0, !PT ;  /* 0x0000000f00027812 */ /* 0x000fda000780c0ff */
[----:B------:R-:W-:Y:S05]  /*1740*/  @!P0 BRA `(.L_x_22) ;  /* 0x0000000000f08947 */ /* 0x000fea0003800000 */
[----:B------:R-:W-:Y:S01]  /*1750*/  VIADD R2, R2, 0xffffffff ;  /* 0xffffffff02027836 */ /* 0x000fe20000000000 */
[----:B------:R-:W-:-:S04]  /*1760*/  LOP3.LUT P1, RZ, R0, 0x7, RZ, 0xc0, !PT ;  /* 0x0000000700ff7812 */ /* 0x000fc8000782c0ff */
[----:B------:R-:W-:-:S13]  /*1770*/  ISETP.GE.U32.AND P0, PT, R2, 0x7, PT ;  /* 0x000000070200780c */ /* 0x000fda0003f06070 */
[----:B------:R-:W-:Y:S05]  /*1780*/  @!P0 BRA `(.L_x_26) ;  /* 0x0000000000548947 */ /* 0x000fea0003800000 */
        /* <DEDUP_REMOVED lines=12> */
[----:B------:R-:W3:Y:S04]  /*1850*/  LDG.E R21, desc[UR36][R2.64+0x10] ;  /* 0x0000102402157981 */ /* 0x000ee8000c1e1900 */
[----:B---3--:R2:W-:Y:S04]  /*1860*/  STG.E desc[UR36][R4.64+0x10], R21 ;  /* 0x0000101504007986 */ /* 0x0085e8000c101924 */
[----:B------:R-:W3:Y:S04]  /*1870*/  LDG.E R31, desc[UR36][R2.64+0x14] ;  /* 0x00001424021f7981 */ /* 0x000ee8000c1e1900 */
[----:B---3--:R2:W-:Y:S04]  /*1880*/  STG.E desc[UR36][R4.64+0x14], R31 ;  /* 0x0000141f04007986 */ /* 0x0085e8000c101924 */
[----:B0-----:R-:W3:Y:S04]  /*1890*/  LDG.E R9, desc[UR36][R2.64+0x18] ;  /* 0x0000182402097981 */ /* 0x001ee8000c1e1900 */
[----:B---3--:R2:W-:Y:S04]  /*18a0*/  STG.E desc[UR36][R4.64+0x18], R9 ;  /* 0x0000180904007986 */ /* 0x0085e8000c101924 */
[----:B-1----:R-:W3:Y:S01]  /*18b0*/  LDG.E R11, desc[UR36][R2.64+0x1c] ;  /* 0x00001c24020b7981 */ /* 0x002ee2000c1e1900 */
[----:B------:R-:W-:-:S03]  /*18c0*/  IADD3 R7, PT, PT, R7, 0x8, RZ ;  /* 0x0000000807077810 */ /* 0x000fc60007ffe0ff */
[----:B---3--:R2:W-:Y:S04]  /*18d0*/  STG.E desc[UR36][R4.64+0x1c], R11 ;  /* 0x00001c0b04007986 */ /* 0x0085e8000c101924 */
.L_x_26:
[----:B------:R-:W-:Y:S05]  /*18e0*/  @!P1 BRA `(.L_x_22) ;  /* 0x0000000000889947 */ /* 0x000fea0003800000 */
[C---:B------:R-:W-:Y:S02]  /*18f0*/  LOP3.LUT R2, R0.reuse, 0x7, RZ, 0xc0, !PT ;  /* 0x0000000700027812 */ /* 0x040fe400078ec0ff */
[----:B------:R-:W-:-:S03]  /*1900*/  LOP3.LUT P1, RZ, R0, 0x3, RZ, 0xc0, !PT ;  /* 0x0000000300ff7812 */ /* 0x000fc6000782c0ff */
[----:B------:R-:W-:-:S05]  /*1910*/  VIADD R2, R2, 0xffffffff ;  /* 0xffffffff02027836 */ /* 0x000fca0000000000 */
[----:B------:R-:W-:-:S13]  /*1920*/  ISETP.GE.U32.AND P0, PT, R2, 0x3, PT ;  /* 0x000000030200780c */ /* 0x000fda0003f06070 */
[----:B------:R-:W-:Y:S05]  /*1930*/  @!P0 BRA `(.L_x_27) ;  /* 0x0000000000348947 */ /* 0x000fea0003800000 */
[----:B------:R-:W0:Y:S08]  /*1940*/  LDC.64 R2, c[0x0][0x398] ;  /* 0x0000e600ff027b82 */ /* 0x000e300000000a00 */
[----:B--2-4-:R-:W1:Y:S01]  /*1950*/  LDC.64 R4, c[0x0][0x3a0] ;  /* 0x0000e800ff047b82 */ /* 0x014e620000000a00 */
        /* <DEDUP_REMOVED lines=8> */
[----:B------:R-:W2:Y:S01]  /*19e0*/  LDG.E R15, desc[UR36][R2.64+0xc] ;  /* 0x00000c24020f7981 */ /* 0x000ea2000c1e1900 */
[----:B------:R-:W-:-:S03]  /*19f0*/  VIADD R7, R7, 0x4 ;  /* 0x0000000407077836 */ /* 0x000fc60000000000 */
[----:B--2---:R0:W-:Y:S04]  /*1a00*/  STG.E desc[UR36][R4.64+0xc], R15 ;  /* 0x00000c0f04007986 */ /* 0x0041e8000c101924 */
.L_x_27:
[----:B------:R-:W-:Y:S05]  /*1a10*/  @!P1 BRA `(.L_x_22) ;  /* 0x00000000003c9947 */ /* 0x000fea0003800000 */
[----:B------:R-:W1:Y:S08]  /*1a20*/  LDC.64 R2, c[0x0][0x398] ;  /* 0x0000e600ff027b82 */ /* 0x000e700000000a00 */
[----:B0-2-4-:R-:W0:Y:S01]  /*1a30*/  LDC.64 R4, c[0x0][0x3a0] ;  /* 0x0000e800ff047b82 */ /* 0x015e220000000a00 */
[----:B-1----:R-:W-:-:S05]  /*1a40*/  IMAD.WIDE.U32 R2, R7, 0x4, R2 ;  /* 0x0000000407027825 */ /* 0x002fca00078e0002 */
[----:B------:R-:W2:Y:S01]  /*1a50*/  LDG.E R9, desc[UR36][R2.64] ;  /* 0x0000002402097981 */ /* 0x000ea2000c1e1900 */
[----:B------:R-:W-:Y:S01]  /*1a60*/  LOP3.LUT R0, R0, 0x3, RZ, 0xc0, !PT ;  /* 0x0000000300007812 */ /* 0x000fe200078ec0ff */
[----:B0-----:R-:W-:-:S03]  /*1a70*/  IMAD.WIDE.U32 R4, R7, 0x4, R4 ;  /* 0x0000000407047825 */ /* 0x001fc600078e0004 */
[----:B------:R-:W-:Y:S02]  /*1a80*/  ISETP.NE.AND P0, PT, R0, 0x1, PT ;  /* 0x000000010000780c */ /* 0x000fe40003f05270 */
[----:B--2---:R1:W-:Y:S11]  /*1a90*/  STG.E desc[UR36][R4.64], R9 ;  /* 0x0000000904007986 */ /* 0x0043f6000c101924 */
[----:B------:R-:W-:Y:S05]  /*1aa0*/  @!P0 BRA `(.L_x_22) ;  /* 0x0000000000188947 */ /* 0x000fea0003800000 */
[----:B------:R-:W2:Y:S01]  /*1ab0*/  LDG.E R7, desc[UR36][R2.64+0x4] ;  /* 0x0000042402077981 */ /* 0x000ea2000c1e1900 */
[----:B------:R-:W-:-:S03]  /*1ac0*/  ISETP.NE.AND P0, PT, R0, 0x2, PT ;  /* 0x000000020000780c */ /* 0x000fc60003f05270 */
[----:B--2---:R3:W-:Y:S10]  /*1ad0*/  STG.E desc[UR36][R4.64+0x4], R7 ;  /* 0x0000040704007986 */ /* 0x0047f4000c101924 */
[----:B------:R-:W-:Y:S05]  /*1ae0*/  @!P0 BRA `(.L_x_22) ;  /* 0x0000000000088947 */ /* 0x000fea0003800000 */
[----:B------:R-:W2:Y:S04]  /*1af0*/  LDG.E R3, desc[UR36][R2.64+0x8] ;  /* 0x0000082402037981 */ /* 0x000ea8000c1e1900 */
[----:B--2---:R0:W-:Y:S02]  /*1b00*/  STG.E desc[UR36][R4.64+0x8], R3 ;  /* 0x0000080304007986 */ /* 0x0041e4000c101924 */
.L_x_22:
[----:B------:R-:W5:Y:S02]  /*1b10*/  LDCU.64 UR4, c[0x0][0x3b8] ;  /* 0x00007700ff0477ac */ /* 0x000f640008000a00 */
[----:B-----5:R-:W-:-:S04]  /*1b20*/  MOV R0, UR5 ;  /* 0x0000000500007c02 */ /* 0x020fc80008000f00 */
[----:B------:R-:W-:-:S04]  /*1b30*/  VIMNMX R2, PT, PT, R0, UR4, PT ;  /* 0x0000000400027c48 */ /* 0x000fc8000bfe0100 */
[----:B------:R-:W-:-:S13]  /*1b40*/  ISETP.GE.AND P0, PT, R2, 0x3, PT ;  /* 0x000000030200780c */ /* 0x000fda0003f06270 */
[----:B------:R-:W-:Y:S05]  /*1b50*/  @!P0 BRA `(.L_x_28) ;  /* 0x0000001000388947 */ /* 0x000fea0003800000 */
[----:B0-----:R-:W0:Y:S01]  /*1b60*/  LDC R3, c[0x0][0x3cc] ;  /* 0x0000f300ff037b82 */ /* 0x001e220000000800 */
[----:B-1234-:R-:W-:Y:S01]  /*1b70*/  DADD R4, -RZ, |R18| ;  /* 0x00000000ff047229 */ /* 0x01efe20000000512 */
[----:B------:R-:W-:Y:S01]  /*1b80*/  BSSY.RECONVERGENT B0, `(.L_x_29) ;  /* 0x0000014000007945 */ /* 0x000fe20003800200 */
[----:B------:R-:W-:-:S05]  /*1b90*/  DSETP.NEU.AND P0, PT, |R18|, +INF , PT ;  /* 0x7ff000001200742a */ /* 0x000fca0003f0d200 */
[----:B------:R-:W1:Y:S03]  /*1ba0*/  LDC R2, c[0x0][0x3d0] ;  /* 0x0000f400ff027b82 */ /* 0x000e660000000800 */
[----:B------:R-:W-:Y:S02]  /*1bb0*/  IMAD.MOV.U32 R44, RZ, RZ, R4 ;  /* 0x000000ffff2c7224 */ /* 0x000fe400078e0004 */
[----:B------:R-:W-:Y:S01]  /*1bc0*/  IMAD.MOV.U32 R45, RZ, RZ, R5 ;  /* 0x000000ffff2d7224 */ /* 0x000fe200078e0005 */
[C---:B0-----:R-:W-:Y:S02]  /*1bd0*/  FSETP.NEU.AND P2, PT, R3.reuse, 1, PT ;  /* 0x3f8000000300780b */ /* 0x041fe40003f4d000 */
[----:B------:R-:W-:Y:S02]  /*1be0*/  FSETP.NEU.AND P4, PT, R3, RZ, PT ;  /* 0x000000ff0300720b */ /* 0x000fe40003f8d000 */
[----:B------:R-:W-:-:S02]  /*1bf0*/  P2R R0, PR, RZ, 0x4 ;  /* 0x00000004ff007803 */ /* 0x000fc40000000000 */
[----:B------:R-:W-:Y:S02]  /*1c00*/  P2R R0, PR, RZ, 0x10 ;  /* 0x00000010ff007803 */ /* 0x000fe40000000000 */
[C---:B-1----:R-:W-:Y:S02]  /*1c10*/  FSETP.NEU.AND P3, PT, R2.reuse, 1, PT ;  /* 0x3f8000000200780b */ /* 0x042fe40003f6d000 */
[----:B------:R-:W-:Y:S02]  /*1c20*/  FSETP.NEU.AND P5, PT, R2, RZ, PT ;  /* 0x000000ff0200720b */ /* 0x000fe40003fad000 */
[----:B------:R-:W-:Y:S02]  /*1c30*/  P2R R0, PR, RZ, 0x8 ;  /* 0x00000008ff007803 */ /* 0x000fe40000000000 */
[----:B------:R-:W-:Y:S01]  /*1c40*/  P2R R0, PR, RZ, 0x20 ;  /* 0x00000020ff007803 */ /* 0x000fe20000000000 */
[----:B------:R-:W-:Y:S01]  /*1c50*/  DSETP.NEU.AND P3, PT, |R22|, +INF , PT ;  /* 0x7ff000001600742a */ /* 0x000fe20003f6d200 */
[----:B------:R-:W-:-:S02]  /*1c60*/  FSETP.NAN.AND P1, PT, R3, R3, PT ;  /* 0x000000030300720b */ /* 0x000fc40003f28000 */
[----:B------:R-:W-:Y:S02]  /*1c70*/  FSETP.NAN.AND P2, PT, R2, R2, PT ;  /* 0x000000020200720b */ /* 0x000fe40003f48000 */
[----:B------:R-:W-:Y:S02]  /*1c80*/  ISETP.NE.AND P4, PT, R29, 0x7ff00000, PT ;  /* 0x7ff000001d00780c */ /* 0x000fe40003f85270 */
[----:B------:R-:W-:Y:S02]  /*1c90*/  ISETP.NE.AND P5, PT, R28, 0x7ff00000, PT ;  /* 0x7ff000001c00780c */ /* 0x000fe40003fa5270 */
[----:B------:R-:W-:-:S11]  /*1ca0*/  MOV R0, 0x1cc0 ;  /* 0x00001cc000007802 */ /* 0x000fd60000000f00 */
[----:B------:R-:W-:Y:S05]  /*1cb0*/  CALL.REL.NOINC `($_Z6cavityPfS_S_S_S_S_S_iiiiifffif$__internal_accurate_pow) ;  /* 0x0000007800747944 */ /* 0x000fea0003c00000 */
[----:B------:R-:W-:Y:S05]  /*1cc0*/  BSYNC.RECONVERGENT B0 ;  /* 0x0000000000007941 */ /* 0x000fea0003800200 */
.L_x_29:
[----:B------:R-:W-:Y:S01]  /*1cd0*/  DADD R22, -RZ, |R22| ;  /* 0x00000000ff167229 */ /* 0x000fe20000000516 */
[----:B------:R-:W-:Y:S01]  /*1ce0*/  BSSY.RECONVERGENT B0, `(.L_x_30) ;  /* 0x0000007000007945 */ /* 0x000fe20003800200 */
[----:B------:R-:W-:Y:S02]  /*1cf0*/  MOV R5, R14 ;  /* 0x0000000e00057202 */ /* 0x000fe40000000f00 */
[----:B------:R-:W-:Y:S02]  /*1d00*/  MOV R12, R15 ;  /* 0x0000000f000c7202 */ /* 0x000fe40000000f00 */
[----:B------:R-:W-:-:S04]  /*1d10*/  MOV R0, 0x1d50 ;  /* 0x00001d5000007802 */ /* 0x000fc80000000f00 */
[----:B------:R-:W-:Y:S02]  /*1d20*/  IMAD.MOV.U32 R44, RZ, RZ, R22 ;  /* 0x000000ffff2c7224 */ /* 0x000fe400078e0016 */
[----:B------:R-:W-:-:S07]  /*1d30*/  IMAD.MOV.U32 R45, RZ, RZ, R23 ;  /* 0x000000ffff2d7224 */ /* 0x000fce00078e0017 */
[----:B------:R-:W-:Y:S05]  /*1d40*/  CALL.REL.NOINC `($_Z6cavityPfS_S_S_S_S_S_iiiiifffif$__internal_accurate_pow) ;  /* 0x0000007800507944 */ /* 0x000fea0003c00000 */
[----:B------:R-:W-:Y:S05]  /*1d50*/  BSYNC.RECONVERGENT B0 ;  /* 0x0000000000007941 */ /* 0x000fea0003800200 */
.L_x_30:
[----:B------:R-:W0:Y:S01]  /*1d60*/  LDCU UR4, c[0x0][0x3d0] ;  /* 0x00007a00ff0477ac */ /* 0x000e220008000800 */
[----:B------:R-:W-:Y:S01]  /*1d70*/  P2R R0, PR, RZ, 0x10 ;  /* 0x00000010ff007803 */ /* 0x000fe20000000000 */
[----:B------:R-:W-:Y:S01]  /*1d80*/  BSSY.RECONVERGENT B2, `(.L_x_28) ;  /* 0x00000eb000027945 */ /* 0x000fe20003800200 */
[----:B------:R-:W-:Y:S01]  /*1d90*/  FSETP.NEU.AND P4, PT, R2, RZ, PT ;  /* 0x000000ff0200720b */ /* 0x000fe20003f8d000 */
[----:B------:R-:W-:Y:S01]  /*1da0*/  IMAD.MOV.U32 R50, RZ, RZ, 0x1 ;  /* 0x00000001ff327424 */ /* 0x000fe200078e00ff */
[----:B------:R-:W-:Y:S02]  /*1db0*/  FSETP.NEU.AND P6, PT, R3, RZ, PT ;  /* 0x000000ff0300720b */ /* 0x000fe40003fcd000 */
[----:B------:R-:W-:Y:S02]  /*1dc0*/  FSEL R21, R5, RZ, P4 ;  /* 0x000000ff05157208 */ /* 0x000fe40002000000 */
[----:B------:R-:W-:Y:S02]  /*1dd0*/  FSEL R35, R12, RZ, P4 ;  /* 0x000000ff0c237208 */ /* 0x000fe40002000000 */
[----:B------:R-:W-:-:S02]  /*1de0*/  FSEL R7, R21, RZ, P0 ;  /* 0x000000ff15077208 */ /* 0x000fc40000000000 */
[----:B------:R-:W-:Y:S02]  /*1df0*/  FSEL R9, R35, +QNAN , P0 ;  /* 0x7ff0000023097808 */ /* 0x000fe40000000000 */
[----:B------:R-:W-:Y:S02]  /*1e00*/  FSEL R13, R14, RZ, P6 ;  /* 0x000000ff0e0d7208 */ /* 0x000fe40003000000 */
[----:B------:R-:W-:Y:S01]  /*1e10*/  FSEL R15, R15, RZ, P6 ;  /* 0x000000ff0f0f7208 */ /* 0x000fe20003000000 */
[----:B0-----:R-:W0:Y:S01]  /*1e20*/  F2F.F64.F32 R18, UR4 ;  /* 0x0000000400127d10 */ /* 0x001e220008201800 */
[----:B------:R-:W1:Y:S01]  /*1e30*/  LDCU UR4, c[0x0][0x3cc] ;  /* 0x00007980ff0477ac */ /* 0x000e620008000800 */
[----:B------:R-:W-:Y:S02]  /*1e40*/  ISETP.NE.AND P4, PT, R0, RZ, PT ;  /* 0x000000ff0000720c */ /* 0x000fe40003f85270 */
[----:B------:R-:W-:Y:S02]  /*1e50*/  FSEL R11, R15, +QNAN , P3 ;  /* 0x7ff000000f0b7808 */ /* 0x000fe40001800000 */
[----:B------:R-:W-:Y:S01]  /*1e60*/  FSETP.NEU.AND P6, PT, R3, 1, PT ;  /* 0x3f8000000300780b */ /* 0x000fe20003fcd000 */
[----:B0-----:R-:W-:Y:S01]  /*1e70*/  DADD R4, R18, 2 ;  /* 0x4000000012047429 */ /* 0x001fe20000000000 */
[----:B-1----:R-:W0:Y:S09]  /*1e80*/  F2F.F64.F32 R22, UR4 ;  /* 0x0000000400167d10 */ /* 0x002e320008201800 */
[----:B------:R-:W-:-:S02]  /*1e90*/  FSEL R32, R4, R7, P2 ;  /* 0x0000000704207208 */ /* 0x000fc40001000000 */
[----:B------:R-:W-:Y:S02]  /*1ea0*/  FSEL R10, R5, R9, P2 ;  /* 0x00000009050a7208 */ /* 0x000fe40001000000 */
[----:B------:R-:W-:Y:S02]  /*1eb0*/  FSEL R32, R21, R32, P5 ;  /* 0x0000002015207208 */ /* 0x000fe40002800000 */
[----:B------:R-:W-:Y:S02]  /*1ec0*/  FSEL R10, R35, R10, P5 ;  /* 0x0000000a230a7208 */ /* 0x000fe40002800000 */
[----:B------:R-:W-:Y:S02]  /*1ed0*/  @P2 FSEL R21, R21, R4, P5 ;  /* 0x0000000415152208 */ /* 0x000fe40002800000 */
[----:B------:R-:W-:Y:S01]  /*1ee0*/  @P2 FSEL R35, R35, R5, P5 ;  /* 0x0000000523232208 */ /* 0x000fe20002800000 */
[----:B0-----:R-:W-:Y:S01]  /*1ef0*/  DADD R4, R22, 2 ;  /* 0x4000000016047429 */ /* 0x001fe20000000000 */
[----:B------:R-:W-:-:S02]  /*1f00*/  FSEL R9, R13, RZ, P3 ;  /* 0x000000ff0d097208 */ /* 0x000fc40001800000 */
[----:B------:R-:W-:Y:S02]  /*1f10*/  FSEL R6, R21, RZ, P0 ;  /* 0x000000ff15067208 */ /* 0x000fe40000000000 */
[----:B------:R-:W-:Y:S02]  /*1f20*/  FSEL R7, R35, +QNAN , P0 ;  /* 0x7ff0000023077808 */ /* 0x000fe40000000000 */
[----:B------:R-:W-:Y:S02]  /*1f30*/  @!P5 FSEL R21, R21, R6, P2 ;  /* 0x000000061515d208 */ /* 0x000fe40001000000 */
[----:B------:R-:W-:Y:S02]  /*1f40*/  FSETP.NEU.AND P0, PT, R2, 1, PT ;  /* 0x3f8000000200780b */ /* 0x000fe40003f0d000 */
[----:B------:R-:W-:Y:S02]  /*1f50*/  FSEL R30, R4, R9, P1 ;  /* 0x00000009041e7208 */ /* 0x000fe40000800000 */
[----:B------:R-:W-:-:S02]  /*1f60*/  FSEL R8, R5, R11, P1 ;  /* 0x0000000b05087208 */ /* 0x000fc40000800000 */
[----:B------:R-:W-:Y:S02]  /*1f70*/  FSEL R30, R13, R30, P4 ;  /* 0x0000001e0d1e7208 */ /* 0x000fe40002000000 */
[----:B------:R-:W-:Y:S02]  /*1f80*/  FSEL R8, R15, R8, P4 ;  /* 0x000000080f087208 */ /* 0x000fe40002000000 */
[----:B------:R-:W-:Y:S02]  /*1f90*/  @P1 FSEL R13, R13, R4, P4 ;  /* 0x000000040d0d1208 */ /* 0x000fe40002000000 */
[----:B------:R-:W-:Y:S02]  /*1fa0*/  @P1 FSEL R15, R15, R5, P4 ;  /* 0x000000050f0f1208 */ /* 0x000fe40002000000 */
[----:B------:R-:W-:Y:S02]  /*1fb0*/  FSEL R0, R13, RZ, P3 ;  /* 0x000000ff0d007208 */ /* 0x000fe40001800000 */
[----:B------:R-:W-:-:S02]  /*1fc0*/  FSEL R4, R15, +QNAN , P3 ;  /* 0x7ff000000f047808 */ /* 0x000fc40001800000 */
[----:B------:R-:W-:Y:S02]  /*1fd0*/  @!P5 FSEL R35, R35, R7, P2 ;  /* 0x000000072323d208 */ /* 0x000fe40001000000 */
[----:B------:R-:W-:Y:S02]  /*1fe0*/  @!P4 FSEL R13, R13, R0, P1 ;  /* 0x000000000d0dc208 */ /* 0x000fe40000800000 */
[----:B------:R-:W-:Y:S02]  /*1ff0*/  @!P4 FSEL R15, R15, R4, P1 ;  /* 0x000000040f0fc208 */ /* 0x000fe40000800000 */
[----:B------:R-:W-:Y:S02]  /*2000*/  FSEL R20, R21, RZ, P0 ;  /* 0x000000ff15147208 */ /* 0x000fe40000000000 */
[----:B------:R-:W-:Y:S02]  /*2010*/  FSEL R32, R32, RZ, P0 ;  /* 0x000000ff20207208 */ /* 0x000fe40000000000 */
[----:B------:R-:W-:-:S02]  /*2020*/  FSEL R33, R10, 1.875, P0 ;  /* 0x3ff000000a217808 */ /* 0x000fc40000000000 */
[----:B------:R-:W-:Y:S02]  /*2030*/  FSEL R30, R30, RZ, P6 ;  /* 0x000000ff1e1e7208 */ /* 0x000fe40003000000 */
[----:B------:R-:W-:Y:S02]  /*2040*/  FSEL R31, R8, 1.875, P6 ;  /* 0x3ff00000081f7808 */ /* 0x000fe40003000000 */
[----:B------:R-:W-:Y:S02]  /*2050*/  FSEL R21, R35, 1.875, P0 ;  /* 0x3ff0000023157808 */ /* 0x000fe40000000000 */
[----:B------:R-:W-:Y:S02]  /*2060*/  FSEL R14, R13, RZ, P6 ;  /* 0x000000ff0d0e7208 */ /* 0x000fe40003000000 */
[----:B------:R-:W-:Y:S01]  /*2070*/  FSEL R15, R15, 1.875, P6 ;  /* 0x3ff000000f0f7808 */ /* 0x000fe20003000000 */
[----:B------:R-:W-:-:S05]  /*2080*/  DADD R12, R32, R30 ;  /* 0x00000000200c7229 */ /* 0x000fca000000001e */
[----:B------:R-:W-:-:S03]  /*2090*/  DADD R2, R20, R14 ;  /* 0x0000000014027229 */ /* 0x000fc6000000000e */
[----:B------:R-:W-:-:S05]  /*20a0*/  DADD R12, R12, R12 ;  /* 0x000000000c0c7229 */ /* 0x000fca000000000c */
[----:B------:R-:W-:-:S11]  /*20b0*/  DADD R2, R2, R2 ;  /* 0x0000000002027229 */ /* 0x000fd60000000002 */
.L_x_40:
[----:B------:R-:W0:Y:S01]  /*20c0*/  LDCU UR4, c[0x0][0x3b8] ;  /* 0x00007700ff0477ac */ /* 0x000e220008000800 */
[----:B------:R-:W-:Y:S01]  /*20d0*/  IMAD.MOV.U32 R0, RZ, RZ, 0x1 ;  /* 0x00000001ff007424 */ /* 0x000fe200078e00ff */
[----:B0-----:R-:W-:Y:S02]  /*20e0*/  UISETP.NE.AND UP0, UPT, UR4, 0x3, UPT ;  /* 0x000000030400788c */ /* 0x001fe4000bf05270 */
[C---:B------:R-:W-:Y:S02]  /*20f0*/  IMAD R53, R50.reuse, UR4, RZ ;  /* 0x0000000432357c24 */ /* 0x040fe4000f8e02ff */
[----:B------:R-:W-:Y:S02]  /*2100*/  IMAD R4, RZ, RZ, -UR4 ;  /* 0x80000004ff047e24 */ /* 0x000fe4000f8e02ff */
[----:B------:R-:W-:Y:S01]  /*2110*/  VIADD R50, R50, 0x1 ;  /* 0x0000000132327836 */ /* 0x000fe20000000000 */
[----:B------:R-:W-:-:S04]  /*2120*/  IADD3 R51, PT, PT, R53, UR4, RZ ;  /* 0x0000000435337c10 */ /* 0x000fc8000fffe0ff */
[----:B------:R-:W-:Y:S01]  /*2130*/  LEA R49, R4, R51, 0x1 ;  /* 0x0000003304317211 */ /* 0x000fe200078e08ff */
[----:B------:R-:W-:Y:S06]  /*2140*/  BRA.U !UP0, `(.L_x_31) ;  /* 0x0000000508cc7547 */ /* 0x000fec000b800000 */
[----:B------:R-:W-:Y:S01]  /*2150*/  BSSY.RECONVERGENT B3, `(.L_x_31) ;  /* 0x0000072000037945 */ /* 0x000fe20003800200 */
[----:B------:R-:W-:Y:S02]  /*2160*/  IMAD.MOV.U32 R48, RZ, RZ, RZ ;  /* 0x000000ffff307224 */ /* 0x000fe400078e00ff */
[----:B------:R-:W-:-:S07]  /*2170*/  IMAD.MOV.U32 R46, RZ, RZ, 0x1 ;  /* 0x00000001ff2e7424 */ /* 0x000fce00078e00ff */
.L_x_36:
[----:B0-----:R-:W0:Y:S01]  /*2180*/  LDC.64 R36, c[0x0][0x3a0] ;  /* 0x0000e800ff247b82 */ /* 0x001e220000000a00 */
[----:B------:R-:W1:Y:S01]  /*2190*/  LDCU UR4, c[0x0][0x3b8] ;  /* 0x00007700ff0477ac */ /* 0x000e620008000800 */
[----:B------:R-:W-:Y:S01]  /*21a0*/  IADD3 R54, PT, PT, R53, R46, RZ ;  /* 0x0000002e35367210 */ /* 0x000fe20007ffe0ff */
[----:B------:R-:W-:-:S05]  /*21b0*/  IMAD.IADD R35, R49, 0x1, R46 ;  /* 0x0000000131237824 */ /* 0x000fca00078e022e */
[----:B------:R-:W2:Y:S01]  /*21c0*/  LDC.64 R38, c[0x0][0x390] ;  /* 0x0000e400ff267b82 */ /* 0x000ea20000000a00 */
[----:B-1----:R-:W-:-:S04]  /*21d0*/  VIADD R11, R54, UR4 ;  /* 0x00000004360b7c36 */ /* 0x002fc80008000000 */
[----:B0-----:R-:W-:-:S04]  /*21e0*/  IMAD.WIDE.U32 R10, R11, 0x4, R36 ;  /* 0x000000040b0a7825 */ /* 0x001fc800078e0024 */
[--C-:B------:R-:W-:Y:S02]  /*21f0*/  IMAD.WIDE R34, R35, 0x4, R36.reuse ;  /* 0x0000000423227825 */ /* 0x100fe400078e0224 */
[----:B------:R-:W3:Y:S02]  /*2200*/  LDG.E R10, desc[UR36][R10.64] ;  /* 0x000000240a0a7981 */ /* 0x000ee4000c1e1900 */
[C-C-:B------:R-:W-:Y:S02]  /*2210*/  IMAD.WIDE.U32 R8, R54.reuse, 0x4, R36.reuse ;  /* 0x0000000436087825 */ /* 0x140fe400078e0024 */
[----:B------:R-:W3:Y:S02]  /*2220*/  LDG.E R41, desc[UR36][R34.64] ;  /* 0x0000002422297981 */ /* 0x000ee4000c1e1900 */
[C---:B------:R-:W-:Y:S02]  /*2230*/  IMAD.WIDE R36, R54.reuse, 0x4, R36 ;  /* 0x0000000436247825 */ /* 0x040fe400078e0224 */
[----:B------:R-:W4:Y:S02]  /*2240*/  LDG.E R8, desc[UR36][R8.64+0x4] ;  /* 0x0000042408087981 */ /* 0x000f24000c1e1900 */
[----:B--2---:R-:W-:-:S02]  /*2250*/  IMAD.WIDE.U32 R38, R54, 0x4, R38 ;  /* 0x0000000436267825 */ /* 0x004fc400078e0026 */
[----:B------:R-:W4:Y:S04]  /*2260*/  LDG.E R43, desc[UR36][R36.64+-0x4] ;  /* 0xfffffc24242b7981 */ /* 0x000f28000c1e1900 */
[----:B------:R0:W2:Y:S01]  /*2270*/  LDG.E R42, desc[UR36][R38.64] ;  /* 0x00000024262a7981 */ /* 0x0000a2000c1e1900 */
[----:B------:R-:W1:Y:S01]  /*2280*/  MUFU.RCP64H R7, R13 ;  /* 0x0000000d00077308 */ /* 0x000e620000001800 */
[----:B------:R-:W-:Y:S01]  /*2290*/  MOV R6, 0x1 ;  /* 0x0000000100067802 */ /* 0x000fe20000000f00 */
[----:B------:R-:W-:Y:S01]  /*22a0*/  BSSY.RECONVERGENT B4, `(.L_x_32) ;  /* 0x000001c000047945 */ /* 0x000fe20003800200 */
[----:B---3--:R-:W-:-:S04]  /*22b0*/  FADD R0, R10, R41 ;  /* 0x000000290a007221 */ /* 0x008fc80000000000 */
[----:B-1----:R-:W-:Y:S01]  /*22c0*/  DFMA R40, -R12, R6, 1 ;  /* 0x3ff000000c28742b */ /* 0x002fe20000000106 */
[----:B0-----:R-:W0:Y:S01]  /*22d0*/  F2F.F64.F32 R38, R0 ;  /* 0x0000000000267310 */ /* 0x001e220000201800 */
[----:B----4-:R-:W-:-:S06]  /*22e0*/  FADD R43, R8, R43 ;  /* 0x0000002b082b7221 */ /* 0x010fcc0000000000 */
[----:B------:R-:W-:Y:S01]  /*22f0*/  DFMA R40, R40, R40, R40 ;  /* 0x000000282828722b */ /* 0x000fe20000000028 */
[----:B--2---:R-:W1:Y:S08]  /*2300*/  F2F.F64.F32 R4, R42 ;  /* 0x0000002a00047310 */ /* 0x004e700000201800 */
[----:B------:R-:W2:Y:S01]  /*2310*/  F2F.F64.F32 R10, R43 ;  /* 0x0000002b000a7310 */ /* 0x000ea20000201800 */
[----:B------:R-:W-:-:S02]  /*2320*/  DFMA R40, R6, R40, R6 ;  /* 0x000000280628722b */ /* 0x000fc40000000006 */
[C---:B0-----:R-:W-:Y:S02]  /*2330*/  DMUL R38, R30.reuse, R38 ;  /* 0x000000261e267228 */ /* 0x041fe40000000000 */
[----:B-1----:R-:W-:-:S04]  /*2340*/  DMUL R4, R30, R4 ;  /* 0x000000041e047228 */ /* 0x002fc80000000000 */
[----:B------:R-:W-:Y:S02]  /*2350*/  DFMA R6, -R12, R40, 1 ;  /* 0x3ff000000c06742b */ /* 0x000fe40000000128 */
[----:B--2---:R-:W-:-:S06]  /*2360*/  DFMA R10, R32, R10, R38 ;  /* 0x0000000a200a722b */ /* 0x004fcc0000000026 */
[----:B------:R-:W-:Y:S02]  /*2370*/  DFMA R6, R40, R6, R40 ;  /* 0x000000062806722b */ /* 0x000fe40000000028 */
[----:B------:R-:W-:-:S08]  /*2380*/  DFMA R10, -R32, R4, R10 ;  /* 0x00000004200a722b */ /* 0x000fd0000000010a */
[----:B------:R-:W-:-:S08]  /*2390*/  DMUL R4, R10, R6 ;  /* 0x000000060a047228 */ /* 0x000fd00000000000 */
[----:B------:R-:W-:-:S08]  /*23a0*/  DFMA R8, -R12, R4, R10 ;  /* 0x000000040c08722b */ /* 0x000fd0000000010a */
[----:B------:R-:W-:Y:S01]  /*23b0*/  DFMA R4, R6, R8, R4 ;  /* 0x000000080604722b */ /* 0x000fe20000000004 */
[----:B------:R-:W-:-:S09]  /*23c0*/  FSETP.GEU.AND P1, PT, |R11|, 6.5827683646048100446e-37, PT ;  /* 0x036000000b00780b */ /* 0x000fd20003f2e200 */
[----:B------:R-:W-:-:S05]  /*23d0*/  FFMA R0, RZ, R13, R5 ;  /* 0x0000000dff007223 */ /* 0x000fca0000000005 */
[----:B------:R-:W-:-:S13]  /*23e0*/  FSETP.GT.AND P0, PT, |R0|, 1.469367938527859385e-39, PT ;  /* 0x001000000000780b */ /* 0x000fda0003f04200 */
[----:B------:R-:W-:Y:S05]  /*23f0*/  @P0 BRA P1, `(.L_x_33) ;  /* 0x0000000000180947 */ /* 0x000fea0000800000 */
[----:B------:R-:W-:Y:S01]  /*2400*/  IMAD.MOV.U32 R6, RZ, RZ, R12 ;  /* 0x000000ffff067224 */ /* 0x000fe200078e000c */
[----:B------:R-:W-:Y:S01]  /*2410*/  MOV R0, 0x2440 ;  /* 0x0000244000007802 */ /* 0x000fe20000000f00 */
[----:B------:R-:W-:-:S07]  /*2420*/  IMAD.MOV.U32 R9, RZ, RZ, R13 ;  /* 0x000000ffff097224 */ /* 0x000fce00078e000d */
[----:B------:R-:W-:Y:S05]  /*2430*/  CALL.REL.NOINC `($__internal_1_$__cuda_sm20_div_rn_f64_full) ;  /* 0x0000006400887944 */ /* 0x000fea0003c00000 */
[----:B------:R-:W-:Y:S01]  /*2440*/  MOV R4, R38 ;  /* 0x0000002600047202 */ /* 0x000fe20000000f00 */
[----:B------:R-:W-:-:S07]  /*2450*/  IMAD.MOV.U32 R5, RZ, RZ, R39 ;  /* 0x000000ffff057224 */ /* 0x000fce00078e0027 */
.L_x_33:
[----:B------:R-:W-:Y:S05]  /*2460*/  BSYNC.RECONVERGENT B4 ;  /* 0x0000000000047941 */ /* 0x000fea0003800200 */
.L_x_32:
[----:B------:R-:W0:Y:S01]  /*2470*/  LDC.64 R6, c[0x0][0x398] ;  /* 0x0000e600ff067b82 */ /* 0x000e220000000a00 */
[----:B------:R-:W1:Y:S01]  /*2480*/  LDCU.64 UR4, c[0x0][0x3a0] ;  /* 0x00007400ff0477ac */ /* 0x000e620008000a00 */
[----:B------:R-:W2:Y:S01]  /*2490*/  F2F.F32.F64 R5, R4 ;  /* 0x0000000400057310 */ /* 0x000ea20000301000 */
[----:B------:R-:W-:Y:S01]  /*24a0*/  IADD3 R0, P1, PT, R51, R46, RZ ;  /* 0x0000002e33007210 */ /* 0x000fe20007f3e0ff */
[----:B------:R-:W3:Y:S04]  /*24b0*/  LDCU.64 UR6, c[0x0][0x390] ;  /* 0x00007200ff0677ac */ /* 0x000ee80008000a00 */
[----:B------:R-:W-:Y:S01]  /*24c0*/  IMAD.X R9, RZ, RZ, RZ, P1 ;  /* 0x000000ffff097224 */ /* 0x000fe200008e06ff */
[----:B-1----:R-:W-:-:S04]  /*24d0*/  LEA R8, P1, R0, UR4, 0x2 ;  /* 0x0000000400087c11 */ /* 0x002fc8000f8210ff */
[----:B------:R-:W-:Y:S01]  /*24e0*/  LEA.HI.X R9, R0, UR5, R9, 0x2, P1 ;  /* 0x0000000500097c11 */ /* 0x000fe200088f1409 */
[----:B0-----:R-:W-:Y:S01]  /*24f0*/  IMAD.WIDE.U32 R6, R54, 0x4, R6 ;  /* 0x0000000436067825 */ /* 0x001fe200078e0006 */
[----:B------:R-:W-:-:S04]  /*2500*/  IADD3 R54, P0, PT, R53, R46, RZ ;  /* 0x0000002e35367210 */ /* 0x000fc80007f1e0ff */
[----:B------:R-:W-:Y:S01]  /*2510*/  IADD3.X R55, PT, PT, RZ, RZ, RZ, P0, !PT ;  /* 0x000000ffff377210 */ /* 0x000fe200007fe4ff */
[----:B--2---:R0:W-:Y:S03]  /*2520*/  STG.E desc[UR36][R6.64], R5 ;  /* 0x0000000506007986 */ /* 0x0041e6000c101924 */
[C---:B------:R-:W-:Y:S01]  /*2530*/  SHF.L.U64.HI R55, R54.reuse, 0x2, R55 ;  /* 0x0000000236377819 */ /* 0x040fe20000010237 */
[----:B------:R-:W-:Y:S01]  /*2540*/  IMAD.SHL.U32 R54, R54, 0x4, RZ ;  /* 0x0000000436367824 */ /* 0x000fe200078e00ff */
[----:B------:R-:W2:Y:S04]  /*2550*/  LDG.E R35, desc[UR36][R34.64+0x4] ;  /* 0x0000042422237981 */ /* 0x000ea8000c1e1900 */
[C---:B------:R-:W-:Y:S01]  /*2560*/  IADD3 R38, P0, PT, R54.reuse, UR4, RZ ;  /* 0x0000000436267c10 */ /* 0x040fe2000ff1e0ff */
[----:B------:R-:W2:Y:S01]  /*2570*/  LDG.E R8, desc[UR36][R8.64+0x4] ;  /* 0x0000042408087981 */ /* 0x000ea2000c1e1900 */
[----:B---3--:R-:W-:-:S02]  /*2580*/  IADD3 R40, P1, PT, R54, UR6, RZ ;  /* 0x0000000636287c10 */ /* 0x008fc4000ff3e0ff */
[C---:B------:R-:W-:Y:S01]  /*2590*/  IADD3.X R39, PT, PT, R55.reuse, UR5, RZ, P0, !PT ;  /* 0x0000000537277c10 */ /* 0x040fe200087fe4ff */
[----:B------:R-:W3:Y:S01]  /*25a0*/  LDG.E R37, desc[UR36][R36.64] ;  /* 0x0000002424257981 */ /* 0x000ee2000c1e1900 */
[----:B------:R-:W-:-:S03]  /*25b0*/  IADD3.X R41, PT, PT, R55, UR7, RZ, P1, !PT ;  /* 0x0000000737297c10 */ /* 0x000fc60008ffe4ff */
[----:B------:R-:W3:Y:S04]  /*25c0*/  LDG.E R38, desc[UR36][R38.64+0x8] ;  /* 0x0000082426267981 */ /* 0x000ee8000c1e1900 */
[----:B------:R-:W4:Y:S01]  /*25d0*/  LDG.E R40, desc[UR36][R40.64+0x4] ;  /* 0x0000042428287981 */ /* 0x000f22000c1e1900 */
[----:B0-----:R-:W0:Y:S01]  /*25e0*/  MUFU.RCP64H R7, R3 ;  /* 0x0000000300077308 */ /* 0x001e220000001800 */
[----:B------:R-:W-:Y:S01]  /*25f0*/  IMAD.MOV.U32 R6, RZ, RZ, 0x1 ;  /* 0x00000001ff067424 */ /* 0x000fe200078e00ff */
[----:B------:R-:W-:Y:S01]  /*2600*/  BSSY.RECONVERGENT B4, `(.L_x_34) ;  /* 0x000001c000047945 */ /* 0x000fe20003800200 */
[----:B--2---:R-:W-:-:S04]  /*2610*/  FADD R42, R8, R35 ;  /* 0x00000023082a7221 */ /* 0x004fc80000000000 */
[----:B0-----:R-:W-:Y:S01]  /*2620*/  DFMA R8, -R2, R6, 1 ;  /* 0x3ff000000208742b */ /* 0x001fe20000000106 */
[----:B------:R-:W0:Y:S01]  /*2630*/  F2F.F64.F32 R10, R42 ;  /* 0x0000002a000a7310 */ /* 0x000e220000201800 */
[----:B---3--:R-:W-:-:S06]  /*2640*/  FADD R0, R38, R37 ;  /* 0x0000002526007221 */ /* 0x008fcc0000000000 */
[----:B------:R-:W-:Y:S01]  /*2650*/  DFMA R34, R8, R8, R8 ;  /* 0x000000080822722b */ /* 0x000fe20000000008 */
[----:B----4-:R-:W1:Y:S08]  /*2660*/  F2F.F64.F32 R4, R40 ;  /* 0x0000002800047310 */ /* 0x010e700000201800 */
        /* <DEDUP_REMOVED lines=15> */
[----:B------:R-:W-:Y:S01]  /*2760*/  MOV R6, R2 ;  /* 0x0000000200067202 */ /* 0x000fe20000000f00 */
[----:B------:R-:W-:Y:S01]  /*2770*/  IMAD.MOV.U32 R9, RZ, RZ, R3 ;  /* 0x000000ffff097224 */ /* 0x000fe200078e0003 */
[----:B------:R-:W-:-:S07]  /*2780*/  MOV R0, 0x27a0 ;  /* 0x000027a000007802 */ /* 0x000fce0000000f00 */
[----:B------:R-:W-:Y:S05]  /*2790*/  CALL.REL.NOINC `($__internal_1_$__cuda_sm20_div_rn_f64_full) ;  /* 0x0000006000b07944 */ /* 0x000fea0003c00000 */
[----:B------:R-:W-:Y:S01]  /*27a0*/  IMAD.MOV.U32 R4, RZ, RZ, R38 ;  /* 0x000000ffff047224 */ /* 0x000fe200078e0026 */
[----:B------:R-:W-:-:S07]  /*27b0*/  MOV R5, R39 ;  /* 0x0000002700057202 */ /* 0x000fce0000000f00 */
.L_x_35:
[----:B------:R-:W-:Y:S05]  /*27c0*/  BSYNC.RECONVERGENT B4 ;  /* 0x0000000000047941 */ /* 0x000fea0003800200 */
.L_x_34:
[----:B------:R-:W0:Y:S01]  /*27d0*/  LDCU.64 UR4, c[0x0][0x398] ;  /* 0x00007300ff0477ac */ /* 0x000e220008000a00 */
[----:B------:R-:W1:Y:S01]  /*27e0*/  F2F.F32.F64 R5, R4 ;  /* 0x0000000400057310 */ /* 0x000e620000301000 */
[----:B------:R-:W-:Y:S01]  /*27f0*/  VIADD R0, R46, 0x2 ;  /* 0x000000022e007836 */ /* 0x000fe20000000000 */
[----:B0-----:R-:W-:-:S04]  /*2800*/  IADD3 R54, P0, PT, R54, UR4, RZ ;  /* 0x0000000436367c10 */ /* 0x001fc8000ff1e0ff */
[----:B------:R-:W-:Y:S02]  /*2810*/  IADD3.X R55, PT, PT, R55, UR5, RZ, P0, !PT ;  /* 0x0000000537377c10 */ /* 0x000fe400087fe4ff */
[----:B------:R-:W-:Y:S01]  /*2820*/  ISETP.NE.AND P0, PT, R48, UR45, PT ;  /* 0x0000002d30007c0c */ /* 0x000fe2000bf05270 */
[----:B------:R-:W-:Y:S01]  /*2830*/  VIADD R48, R46, 0x1 ;  /* 0x000000012e307836 */ /* 0x000fe20000000000 */
[----:B------:R-:W-:Y:S01]  /*2840*/  MOV R46, R0 ;  /* 0x00000000002e7202 */ /* 0x000fe20000000f00 */
[----:B-1----:R0:W-:Y:S10]  /*2850*/  STG.E desc[UR36][R54.64+0x4], R5 ;  /* 0x0000040536007986 */ /* 0x0021f4000c101924 */
[----:B------:R-:W-:Y:S05]  /*2860*/  @P0 BRA `(.L_x_36) ;  /* 0xfffffff800440947 */ /* 0x000fea000383ffff */
[----:B------:R-:W-:Y:S05]  /*2870*/  BSYNC.RECONVERGENT B3 ;  /* 0x0000000000037941 */ /* 0x000fea0003800200 */
.L_x_31:
[----:B------:R-:W1:Y:S02]  /*2880*/  LDCU UR5, c[0x0][0x3b8] ;  /* 0x00007700ff0577ac */ /* 0x000e640008000800 */
[----:B-1----:R-:W-:-:S04]  /*2890*/  ULOP3.LUT UR4, UR5, 0x1, URZ, 0xc0, !UPT ;  /* 0x0000000105047892 */ /* 0x002fc8000f8ec0ff */
[----:B------:R-:W-:-:S09]  /*28a0*/  UISETP.NE.U32.AND UP0, UPT, UR4, 0x1, UPT ;  /* 0x000000010400788c */ /* 0x000fd2000bf05070 */
[----:B------:R-:W-:Y:S05]  /*28b0*/  BRA.U UP0, `(.L_x_37) ;  /* 0x0000000100c87547 */ /* 0x000fea000b800000 */
[----:B------:R-:W1:Y:S01]  /*28c0*/  LDC.64 R6, c[0x0][0x3a0] ;  /* 0x0000e800ff067b82 */ /* 0x000e620000000a00 */
[--C-:B------:R-:W-:Y:S02]  /*28d0*/  IMAD.IADD R53, R53, 0x1, R0.reuse ;  /* 0x0000000135357824 */ /* 0x100fe400078e0200 */
[----:B------:R-:W-:-:S03]  /*28e0*/  IMAD.IADD R11, R49, 0x1, R0 ;  /* 0x00000001310b7824 */ /* 0x000fc600078e0200 */
[----:B------:R-:W-:Y:S02]  /*28f0*/  IADD3 R9, PT, PT, R53, UR5, RZ ;  /* 0x0000000535097c10 */ /* 0x000fe4000fffe0ff */
[----:B------:R-:W2:Y:S01]  /*2900*/  LDC.64 R34, c[0x0][0x390] ;  /* 0x0000e400ff227b82 */ /* 0x000ea20000000a00 */
[----:B-1----:R-:W-:-:S04]  /*2910*/  IMAD.WIDE R10, R11, 0x4, R6 ;  /* 0x000000040b0a7825 */ /* 0x002fc800078e0206 */
[--C-:B------:R-:W-:Y:S02]  /*2920*/  IMAD.WIDE.U32 R8, R9, 0x4, R6.reuse ;  /* 0x0000000409087825 */ /* 0x100fe400078e0006 */
[----:B------:R-:W3:Y:S02]  /*2930*/  LDG.E R11, desc[UR36][R10.64] ;  /* 0x000000240a0b7981 */ /* 0x000ee4000c1e1900 */
[C-C-:B0-----:R-:W-:Y:S02]  /*2940*/  IMAD.WIDE.U32 R4, R53.reuse, 0x4, R6.reuse ;  /* 0x0000000435047825 */ /* 0x141fe400078e0006 */
[----:B------:R-:W3:Y:S02]  /*2950*/  LDG.E R8, desc[UR36][R8.64] ;  /* 0x0000002408087981 */ /* 0x000ee4000c1e1900 */
[C---:B------:R-:W-:Y:S02]  /*2960*/  IMAD.WIDE R6, R53.reuse, 0x4, R6 ;  /* 0x0000000435067825 */ /* 0x040fe400078e0206 */
[----:B------:R-:W4:Y:S02]  /*2970*/  LDG.E R4, desc[UR36][R4.64+0x4] ;  /* 0x0000042404047981 */ /* 0x000f24000c1e1900 */
[----:B--2---:R-:W-:-:S02]  /*2980*/  IMAD.WIDE.U32 R34, R53, 0x4, R34 ;  /* 0x0000000435227825 */ /* 0x004fc400078e0022 */
[----:B------:R-:W4:Y:S04]  /*2990*/  LDG.E R7, desc[UR36][R6.64+-0x4] ;  /* 0xfffffc2406077981 */ /* 0x000f28000c1e1900 */
[----:B------:R-:W2:Y:S01]  /*29a0*/  LDG.E R34, desc[UR36][R34.64] ;  /* 0x0000002422227981 */ /* 0x000ea2000c1e1900 */
[----:B------:R-:W0:Y:S01]  /*29b0*/  MUFU.RCP64H R39, R3 ;  /* 0x0000000300277308 */ /* 0x000e220000001800 */
[----:B------:R-:W-:-:S06]  /*29c0*/  IMAD.MOV.U32 R38, RZ, RZ, 0x1 ;  /* 0x00000001ff267424 */ /* 0x000fcc00078e00ff */
[----:B0-----:R-:W-:-:S08]  /*29d0*/  DFMA R40, -R2, R38, 1 ;  /* 0x3ff000000228742b */ /* 0x001fd00000000126 */
[----:B------:R-:W-:-:S08]  /*29e0*/  DFMA R40, R40, R40, R40 ;  /* 0x000000282828722b */ /* 0x000fd00000000028 */
[----:B------:R-:W-:Y:S01]  /*29f0*/  DFMA R40, R38, R40, R38 ;  /* 0x000000282628722b */ /* 0x000fe20000000026 */
[----:B------:R-:W-:Y:S01]  /*2a00*/  BSSY.RECONVERGENT B3, `(.L_x_38) ;  /* 0x0000019000037945 */ /* 0x000fe20003800200 */
[----:B---3--:R-:W-:-:S04]  /*2a10*/  FADD R42, R8, R11 ;  /* 0x0000000b082a7221 */ /* 0x008fc80000000000 */
[----:B------:R-:W0:Y:S01]  /*2a20*/  F2F.F64.F32 R10, R42 ;  /* 0x0000002a000a7310 */ /* 0x000e220000201800 */
[----:B----4-:R-:W-:-:S07]  /*2a30*/  FADD R0, R4, R7 ;  /* 0x0000000704007221 */ /* 0x010fce0000000000 */
[----:B--2---:R-:W1:Y:S08]  /*2a40*/  F2F.F64.F32 R36, R34 ;  /* 0x0000002200247310 */ /* 0x004e700000201800 */
[----:B------:R-:W2:Y:S01]  /*2a50*/  F2F.F64.F32 R8, R0 ;  /* 0x0000000000087310 */ /* 0x000ea20000201800 */
[----:B0-----:R-:W-:Y:S02]  /*2a60*/  DMUL R10, R14, R10 ;  /* 0x0000000a0e0a7228 */ /* 0x001fe40000000000 */
[----:B------:R-:W-:-:S02]  /*2a70*/  DFMA R4, -R2, R40, 1 ;  /* 0x3ff000000204742b */ /* 0x000fc40000000128 */
[----:B-1----:R-:W-:-:S04]  /*2a80*/  DMUL R36, R14, R36 ;  /* 0x000000240e247228 */ /* 0x002fc80000000000 */
[----:B--2---:R-:W-:Y:S02]  /*2a90*/  DFMA R8, R20, R8, R10 ;  /* 0x000000081408722b */ /* 0x004fe4000000000a */
[----:B------:R-:W-:-:S06]  /*2aa0*/  DFMA R40, R40, R4, R40 ;  /* 0x000000042828722b */ /* 0x000fcc0000000028 */
        /* <DEDUP_REMOVED lines=9> */
[----:B------:R-:W-:Y:S02]  /*2b40*/  MOV R9, R3 ;  /* 0x0000000300097202 */ /* 0x000fe40000000f00 */
[----:B------:R-:W-:-:S07]  /*2b50*/  MOV R0, 0x2b70 ;  /* 0x00002b7000007802 */ /* 0x000fce0000000f00 */
[----:B------:R-:W-:Y:S05]  /*2b60*/  CALL.REL.NOINC `($__internal_1_$__cuda_sm20_div_rn_f64_full) ;  /* 0x0000005c00bc7944 */ /* 0x000fea0003c00000 */
[----:B------:R-:W-:Y:S02]  /*2b70*/  IMAD.MOV.U32 R4, RZ, RZ, R38 ;  /* 0x000000ffff047224 */ /* 0x000fe400078e0026 */
[----:B------:R-:W-:-:S07]  /*2b80*/  IMAD.MOV.U32 R5, RZ, RZ, R39 ;  /* 0x000000ffff057224 */ /* 0x000fce00078e0027 */
.L_x_39:
[----:B------:R-:W-:Y:S05]  /*2b90*/  BSYNC.RECONVERGENT B3 ;  /* 0x0000000000037941 */ /* 0x000fea0003800200 */
.L_x_38:
[----:B------:R-:W0:Y:S01]  /*2ba0*/  LDC.64 R6, c[0x0][0x398] ;  /* 0x0000e600ff067b82 */ /* 0x000e220000000a00 */
[----:B------:R-:W1:Y:S01]  /*2bb0*/  F2F.F32.F64 R5, R4 ;  /* 0x0000000400057310 */ /* 0x000e620000301000 */
[----:B0-----:R-:W-:-:S05]  /*2bc0*/  IMAD.WIDE.U32 R6, R53, 0x4, R6 ;  /* 0x0000000435067825 */ /* 0x001fca00078e0006 */
[----:B-1----:R1:W-:Y:S02]  /*2bd0*/  STG.E desc[UR36][R6.64], R5 ;  /* 0x0000000506007986 */ /* 0x0023e4000c101924 */
.L_x_37:
[----:B------:R-:W2:Y:S02]  /*2be0*/  LDCU UR4, c[0x0][0x3bc] ;  /* 0x00007780ff0477ac */ /* 0x000ea40008000800 */
[----:B--2---:R-:W-:-:S05]  /*2bf0*/  MOV R0, UR4 ;  /* 0x0000000400007c02 */ /* 0x004fca0008000f00 */
[----:B01----:R-:W-:-:S05]  /*2c00*/  VIADD R5, R0, 0xffffffff ;  /* 0xffffffff00057836 */ /* 0x003fca0000000000 */
[----:B------:R-:W-:-:S13]  /*2c10*/  ISETP.NE.AND P0, PT, R50, R5, PT ;  /* 0x000000053200720c */ /* 0x000fda0003f05270 */
[----:B------:R-:W-:Y:S05]  /*2c20*/  @P0 BRA `(.L_x_40) ;  /* 0xfffffff400240947 */ /* 0x000fea000383ffff */
[----:B------:R-:W-:Y:S05]  /*2c30*/  BSYNC.RECONVERGENT B2 ;  /* 0x0000000000027941 */ /* 0x000fea0003800200 */
.L_x_28:
[C---:B------:R-:W-:Y:S01]  /*2c40*/  ISETP.GE.AND P0, PT, R0.reuse, 0x1, PT ;  /* 0x000000010000780c */ /* 0x040fe20003f06270 */
[----:B------:R-:W-:Y:S01]  /*2c50*/  BSSY.RECONVERGENT B0, `(.L_x_41) ;  /* 0x0000091000007945 */ /* 0x000fe20003800200 */
[C---:B------:R-:W-:Y:S01]  /*2c60*/  LOP3.LUT R2, R0.reuse, 0x7ffffff0, RZ, 0xc0, !PT ;  /* 0x7ffffff000027812 */ /* 0x040fe200078ec0ff */
[----:B------:R-:W-:-:S10]  /*2c70*/  VIADD R14, R0, 0xffffffff ;  /* 0xffffffff000e7836 */ /* 0x000fd40000000000 */
[----:B------:R-:W-:Y:S05]  /*2c80*/  @!P0 BRA `(.L_x_42) ;  /* 0x0000000800348947 */ /* 0x000fea0003800000 */
[----:B------:R-:W-:Y:S01]  /*2c90*/  ISETP.GE.U32.AND P1, PT, R14, 0xf, PT ;  /* 0x0000000f0e00780c */ /* 0x000fe20003f26070 */
[----:B------:R-:W-:Y:S01]  /*2ca0*/  BSSY.RECONVERGENT B2, `(.L_x_43) ;  /* 0x000003d000027945 */ /* 0x000fe20003800200 */
[----:B0-----:R-:W-:-:S11]  /*2cb0*/  MOV R3, RZ ;  /* 0x000000ff00037202 */ /* 0x001fd60000000f00 */
[----:B------:R-:W-:Y:S05]  /*2cc0*/  @!P1 BRA `(.L_x_44) ;  /* 0x0000000000e89947 */ /* 0x000fea0003800000 */
[----:B------:R-:W-:Y:S01]  /*2cd0*/  BSSY.RECONVERGENT B3, `(.L_x_45) ;  /* 0x0000038000037945 */ /* 0x000fe20003800200 */
[----:B------:R-:W-:-:S07]  /*2ce0*/  IMAD.MOV.U32 R3, RZ, RZ, RZ ;  /* 0x000000ffff037224 */ /* 0x000fce00078e00ff */
.L_x_46:
[----:B------:R-:W0:Y:S08]  /*2cf0*/  LDC R37, c[0x0][0x3b8] ;  /* 0x0000ee00ff257b82 */ /* 0x000e300000000800 */
[----:B-1234-:R-:W1:Y:S01]  /*2d00*/  LDC.64 R4, c[0x0][0x398] ;  /* 0x0000e600ff047b82 */ /* 0x01ee620000000a00 */
[----:B0-----:R-:W-:-:S04]  /*2d10*/  IMAD R7, R3, R37, R0 ;  /* 0x0000002503077224 */ /* 0x001fc800078e0200 */
[----:B-1----:R-:W-:-:S05]  /*2d20*/  IMAD.WIDE R4, R7, 0x4, R4 ;  /* 0x0000000407047825 */ /* 0x002fca00078e0204 */
[----:B------:R-:W2:Y:S01]  /*2d30*/  LDG.E R15, desc[UR36][R4.64+-0x8] ;  /* 0xfffff824040f7981 */ /* 0x000ea2000c1e1900 */
[----:B------:R-:W-:-:S03]  /*2d40*/  IMAD.WIDE R6, R37, 0x4, R4 ;  /* 0x0000000425067825 */ /* 0x000fc600078e0204 */
[----:B--2---:R0:W-:Y:S04]  /*2d50*/  STG.E desc[UR36][R4.64+-0x4], R15 ;  /* 0xfffffc0f04007986 */ /* 0x0041e8000c101924 */
[----:B------:R-:W2:Y:S01]  /*2d60*/  LDG.E R21, desc[UR36][R6.64+-0x8] ;  /* 0xfffff82406157981 */ /* 0x000ea2000c1e1900 */
[----:B------:R-:W-:-:S03]  /*2d70*/  IMAD.WIDE R8, R37, 0x4, R6 ;  /* 0x0000000425087825 */ /* 0x000fc600078e0206 */
[----:B--2---:R1:W-:Y:S04]  /*2d80*/  STG.E desc[UR36][R6.64+-0x4], R21 ;  /* 0xfffffc1506007986 */ /* 0x0043e8000c101924 */
[----:B------:R-:W2:Y:S01]  /*2d90*/  LDG.E R31, desc[UR36][R8.64+-0x8] ;  /* 0xfffff824081f7981 */ /* 0x000ea2000c1e1900 */
[----:B------:R-:W-:-:S03]  /*2da0*/  IMAD.WIDE R10, R37, 0x4, R8 ;  /* 0x00000004250a7825 */ /* 0x000fc600078e0208 */
[----:B--2---:R2:W-:Y:S04]  /*2db0*/  STG.E desc[UR36][R8.64+-0x4], R31 ;  /* 0xfffffc1f08007986 */ /* 0x0045e8000c101924 */
[----:B------:R-:W3:Y:S01]  /*2dc0*/  LDG.E R33, desc[UR36][R10.64+-0x8] ;  /* 0xfffff8240a217981 */ /* 0x000ee2000c1e1900 */
[----:B------:R-:W-:-:S03]  /*2dd0*/  IMAD.WIDE R12, R37, 0x4, R10 ;  /* 0x00000004250c7825 */ /* 0x000fc600078e020a */
[----:B---3--:R3:W-:Y:S04]  /*2de0*/  STG.E desc[UR36][R10.64+-0x4], R33 ;  /* 0xfffffc210a007986 */ /* 0x0087e8000c101924 */
[----:B------:R-:W4:Y:S01]  /*2df0*/  LDG.E R35, desc[UR36][R12.64+-0x8] ;  /* 0xfffff8240c237981 */ /* 0x000f22000c1e1900 */
[----:B0-----:R-:W-:-:S03]  /*2e00*/  IMAD.WIDE R4, R37, 0x4, R12 ;  /* 0x0000000425047825 */ /* 0x001fc600078e020c */
[----:B----4-:R0:W-:Y:S04]  /*2e10*/  STG.E desc[UR36][R12.64+-0x4], R35 ;  /* 0xfffffc230c007986 */ /* 0x0101e8000c101924 */
[----:B------:R-:W4:Y:S01]  /*2e20*/  LDG.E R15, desc[UR36][R4.64+-0x8] ;  /* 0xfffff824040f7981 */ /* 0x000f22000c1e1900 */
[----:B-1----:R-:W-:-:S03]  /*2e30*/  IMAD.WIDE R6, R37, 0x4, R4 ;  /* 0x0000000425067825 */ /* 0x002fc600078e0204 */
[----:B----4-:R1:W-:Y:S04]  /*2e40*/  STG.E desc[UR36][R4.64+-0x4], R15 ;  /* 0xfffffc0f04007986 */ /* 0x0103e8000c101924 */
[----:B------:R-:W4:Y:S01]  /*2e50*/  LDG.E R21, desc[UR36][R6.64+-0x8] ;  /* 0xfffff82406157981 */ /* 0x000f22000c1e1900 */
[----:B--2---:R-:W-:-:S03]  /*2e60*/  IMAD.WIDE R8, R37, 0x4, R6 ;  /* 0x0000000425087825 */ /* 0x004fc600078e0206 */
[----:B----4-:R2:W-:Y:S04]  /*2e70*/  STG.E desc[UR36][R6.64+-0x4], R21 ;  /* 0xfffffc1506007986 */ /* 0x0105e8000c101924 */
[----:B------:R-:W4:Y:S01]  /*2e80*/  LDG.E R31, desc[UR36][R8.64+-0x8] ;  /* 0xfffff824081f7981 */ /* 0x000f22000c1e1900 */
[----:B---3--:R-:W-:-:S03]  /*2e90*/  IMAD.WIDE R10, R37, 0x4, R8 ;  /* 0x00000004250a7825 */ /* 0x008fc600078e0208 */
[----:B----4-:R3:W-:Y:S04]  /*2ea0*/  STG.E desc[UR36][R8.64+-0x4], R31 ;  /* 0xfffffc1f08007986 */ /* 0x0107e8000c101924 */
        /* <DEDUP_REMOVED lines=21> */
[----:B------:R-:W2:Y:S01]  /*3000*/  LDG.E R15, desc[UR36][R4.64+-0x8] ;  /* 0xfffff824040f7981 */ /* 0x000ea2000c1e1900 */
[----:B------:R-:W-:-:S05]  /*3010*/  VIADD R3, R3, 0x10 ;  /* 0x0000001003037836 */ /* 0x000fca0000000000 */
[----:B------:R-:W-:Y:S01]  /*3020*/  ISETP.NE.AND P1, PT, R3, R2, PT ;  /* 0x000000020300720c */ /* 0x000fe20003f25270 */
[----:B--2---:R3:W-:-:S12]  /*3030*/  STG.E desc[UR36][R4.64+-0x4], R15 ;  /* 0xfffffc0f04007986 */ /* 0x0047d8000c101924 */
[----:B------:R-:W-:Y:S05]  /*3040*/  @P1 BRA `(.L_x_46) ;  /* 0xfffffffc00281947 */ /* 0x000fea000383ffff */
[----:B------:R-:W-:Y:S05]  /*3050*/  BSYNC.RECONVERGENT B3 ;  /* 0x0000000000037941 */ /* 0x000fea0003800200 */
.L_x_45:
[----:B------:R-:W-:-:S07]  /*3060*/  MOV R3, R2 ;  /* 0x0000000200037202 */ /* 0x000fce0000000f00 */
.L_x_44:
[----:B------:R-:W-:Y:S05]  /*3070*/  BSYNC.RECONVERGENT B2 ;  /* 0x0000000000027941 */ /* 0x000fea0003800200 */
.L_x_43:
[----:B------:R-:W-:-:S13]  /*3080*/  LOP3.LUT P1, RZ, R0, 0xf, RZ, 0xc0, !PT ;  /* 0x0000000f00ff7812 */ /* 0x000fda000782c0ff */
[----:B------:R-:W-:Y:S05]  /*3090*/  @!P1 BRA `(.L_x_42) ;  /* 0x0000000400309947 */ /* 0x000fea0003800000 */
[C---:B-1234-:R-:W-:Y:S01]  /*30a0*/  LOP3.LUT R4, R0.reuse, 0xf, RZ, 0xc0, !PT ;  /* 0x0000000f00047812 */ /* 0x05efe200078ec0ff */
[----:B------:R-:W-:Y:S01]  /*30b0*/  BSSY.RECONVERGENT B2, `(.L_x_47) ;  /* 0x0000021000027945 */ /* 0x000fe20003800200 */
[----:B------:R-:W-:-:S03]  /*30c0*/  LOP3.LUT P2, R20, R0, 0x7, RZ, 0xc0, !PT ;  /* 0x0000000700147812 */ /* 0x000fc6000784c0ff */
[----:B------:R-:W-:-:S05]  /*30d0*/  VIADD R4, R4, 0xffffffff ;  /* 0xffffffff04047836 */ /* 0x000fca0000000000 */
[----:B------:R-:W-:-:S13]  /*30e0*/  ISETP.GE.U32.AND P1, PT, R4, 0x7, PT ;  /* 0x000000070400780c */ /* 0x000fda0003f26070 */
[----:B------:R-:W-:Y:S05]  /*30f0*/  @!P1 BRA `(.L_x_48) ;  /* 0x0000000000709947 */ /* 0x000fea0003800000 */
[----:B------:R-:W0:Y:S08]  /*3100*/  LDC R37, c[0x0][0x3b8] ;  /* 0x0000ee00ff257b82 */ /* 0x000e300000000800 */
[----:B------:R-:W1:Y:S01]  /*3110*/  LDC.64 R4, c[0x0][0x398] ;  /* 0x0000e600ff047b82 */ /* 0x000e620000000a00 */
        /* <DEDUP_REMOVED lines=24> */
[----:B------:R-:W-:-:S03]  /*32a0*/  VIADD R3, R3, 0x8 ;  /* 0x0000000803037836 */ /* 0x000fc60000000000 */
[----:B--2---:R3:W-:Y:S04]  /*32b0*/  STG.E desc[UR36][R8.64+-0x4], R31 ;  /* 0xfffffc1f08007986 */ /* 0x0047e8000c101924 */
.L_x_48:
[----:B------:R-:W-:Y:S05]  /*32c0*/  BSYNC.RECONVERGENT B2 ;  /* 0x0000000000027941 */ /* 0x000fea0003800200 */
.L_x_47:
[----:B------:R-:W-:Y:S05]  /*32d0*/  @!P2 BRA `(.L_x_42) ;  /* 0x0000000000a0a947 */ /* 0x000fea0003800000 */
[----:B------:R-:W-:Y:S01]  /*32e0*/  IADD3 R20, PT, PT, R20, -0x1, RZ ;  /* 0xffffffff14147810 */ /* 0x000fe20007ffe0ff */
[----:B------:R-:W-:Y:S01]  /*32f0*/  BSSY.RECONVERGENT B2, `(.L_x_49) ;  /* 0x0000014000027945 */ /* 0x000fe20003800200 */
[----:B------:R-:W-:Y:S02]  /*3300*/  LOP3.LUT P2, RZ, R0, 0x3, RZ, 0xc0, !PT ;  /* 0x0000000300ff7812 */ /* 0x000fe4000784c0ff */
[----:B------:R-:W-:-:S13]  /*3310*/  ISETP.GE.U32.AND P1, PT, R20, 0x3, PT ;  /* 0x000000031400780c */ /* 0x000fda0003f26070 */
[----:B------:R-:W-:Y:S05]  /*3320*/  @!P1 BRA `(.L_x_50) ;  /* 0x0000000000409947 */ /* 0x000fea0003800000 */
[----:B---3--:R-:W0:Y:S08]  /*3330*/  LDC R11, c[0x0][0x3b8] ;  /* 0x0000ee00ff0b7b82 */ /* 0x008e300000000800 */
        /* <DEDUP_REMOVED lines=12> */
[----:B------:R-:W2:Y:S01]  /*3400*/  LDG.E R31, desc[UR36][R10.64+-0x8] ;  /* 0xfffff8240a1f7981 */ /* 0x000ea2000c1e1900 */
[----:B------:R-:W-:-:S03]  /*3410*/  VIADD R3, R3, 0x4 ;  /* 0x0000000403037836 */ /* 0x000fc60000000000 */
[----:B--2---:R0:W-:Y:S04]  /*3420*/  STG.E desc[UR36][R10.64+-0x4], R31 ;  /* 0xfffffc1f0a007986 */ /* 0x0041e8000c101924 */
.L_x_50:
[----:B------:R-:W-:Y:S05]  /*3430*/  BSYNC.RECONVERGENT B2 ;  /* 0x0000000000027941 */ /* 0x000fea0003800200 */
.L_x_49:
[----:B------:R-:W-:Y:S05]  /*3440*/  @!P2 BRA `(.L_x_42) ;  /* 0x000000000044a947 */ /* 0x000fea0003800000 */
[----:B0--3--:R-:W0:Y:S08]  /*3450*/  LDC R9, c[0x0][0x3b8] ;  /* 0x0000ee00ff097b82 */ /* 0x009e300000000800 */
[----:B------:R-:W1:Y:S01]  /*3460*/  LDC.64 R4, c[0x0][0x398] ;  /* 0x0000e600ff047b82 */ /* 0x000e620000000a00 */
[----:B0-----:R-:W-:-:S04]  /*3470*/  IMAD R3, R3, R9, R0 ;  /* 0x0000000903037224 */ /* 0x001fc800078e0200 */
[----:B-1----:R-:W-:-:S05]  /*3480*/  IMAD.WIDE R4, R3, 0x4, R4 ;  /* 0x0000000403047825 */ /* 0x002fca00078e0204 */
[----:B------:R-:W2:Y:S01]  /*3490*/  LDG.E R7, desc[UR36][R4.64+-0x8] ;  /* 0xfffff82404077981 */ /* 0x000ea2000c1e1900 */
[----:B------:R-:W-:-:S04]  /*34a0*/  LOP3.LUT R3, R0, 0x3, RZ, 0xc0, !PT ;  /* 0x0000000300037812 */ /* 0x000fc800078ec0ff */
[----:B------:R-:W-:Y:S01]  /*34b0*/  ISETP.NE.AND P1, PT, R3, 0x1, PT ;  /* 0x000000010300780c */ /* 0x000fe20003f25270 */
[----:B--2---:R0:W-:-:S12]  /*34c0*/  STG.E desc[UR36][R4.64+-0x4], R7 ;  /* 0xfffffc0704007986 */ /* 0x0041d8000c101924 */
[----:B------:R-:W-:Y:S05]  /*34d0*/  @!P1 BRA `(.L_x_42) ;  /* 0x0000000000209947 */ /* 0x000fea0003800000 */
[----:B0-----:R-:W-:-:S05]  /*34e0*/  IMAD.WIDE R4, R9, 0x4, R4 ;  /* 0x0000000409047825 */ /* 0x001fca00078e0204 */
[----:B------:R-:W2:Y:S01]  /*34f0*/  LDG.E R7, desc[UR36][R4.64+-0x8] ;  /* 0xfffff82404077981 */ /* 0x000ea2000c1e1900 */
[----:B------:R-:W-:-:S03]  /*3500*/  ISETP.NE.AND P1, PT, R3, 0x2, PT ;  /* 0x000000020300780c */ /* 0x000fc60003f25270 */
[----:B--2---:R0:W-:Y:S10]  /*3510*/  STG.E desc[UR36][R4.64+-0x4], R7 ;  /* 0xfffffc0704007986 */ /* 0x0041f4000c101924 */
[----:B------:R-:W-:Y:S05]  /*3520*/  @!P1 BRA `(.L_x_42) ;  /* 0x00000000000c9947 */ /* 0x000fea0003800000 */
[----:B0-----:R-:W-:-:S05]  /*3530*/  IMAD.WIDE R4, R9, 0x4, R4 ;  /* 0x0000000409047825 */ /* 0x001fca00078e0204 */
[----:B------:R-:W2:Y:S04]  /*3540*/  LDG.E R3, desc[UR36][R4.64+-0x8] ;  /* 0xfffff82404037981 */ /* 0x000ea8000c1e1900 */
[----:B--2---:R0:W-:Y:S02]  /*3550*/  STG.E desc[UR36][R4.64+-0x4], R3 ;  /* 0xfffffc0304007986 */ /* 0x0041e4000c101924 */
.L_x_42:
[----:B------:R-:W-:Y:S05]  /*3560*/  BSYNC.RECONVERGENT B0 ;  /* 0x0000000000007941 */ /* 0x000fea0003800200 */
.L_x_41:
[----:B0-----:R-:W0:Y:S02]  /*3570*/  LDC R3, c[0x0][0x3b8] ;  /* 0x0000ee00ff037b82 */ /* 0x001e240000000800 */
[----:B0-----:R-:W-:-:S13]  /*3580*/  ISETP.GE.AND P1, PT, R3, 0x1, PT ;  /* 0x000000010300780c */ /* 0x001fda0003f26270 */
[----:B------:R-:W-:Y:S05]  /*3590*/  @!P1 BRA `(.L_x_51) ;  /* 0x0000000400b49947 */ /* 0x000fea0003800000 */
[----:B------:R-:W-:Y:S01]  /*35a0*/  UISETP.GE.U32.AND UP0, UPT, UR44, 0xf, UPT ;  /* 0x0000000f2c00788c */ /* 0x000fe2000bf06070 */
[----:B---3--:R-:W-:-:S08]  /*35b0*/  IMAD.MOV.U32 R10, RZ, RZ, RZ ;  /* 0x000000ffff0a7224 */ /* 0x008fd000078e00ff */
[----:B------:R-:W-:Y:S05]  /*35c0*/  BRA.U !UP0, `(.L_x_52) ;  /* 0x0000000108ac7547 */ /* 0x000fea000b800000 */
[----:B------:R-:W-:Y:S01]  /*35d0*/  HFMA2 R8, -RZ, RZ, 0, 0 ;  /* 0x00000000ff087431 */ /* 0x000fe200000001ff */
[----:B------:R-:W-:Y:S06]  /*35e0*/  BSSY.RECONVERGENT B0, `(.L_x_52) ;  /* 0x0000029000007945 */ /* 0x000fec0003800200 */
.L_x_53:
[----:B----4-:R-:W0:Y:S01]  /*35f0*/  LDC.64 R6, c[0x0][0x398] ;  /* 0x0000e600ff067b82 */ /* 0x010e220000000a00 */
[----:B-12-4-:R-:W-:-:S04]  /*3600*/  IMAD.IADD R5, R8, 0x1, R3 ;  /* 0x0000000108057824 */ /* 0x016fc800078e0203 */
[----:B0-----:R-:W-:-:S05]  /*3610*/  IMAD.WIDE.U32 R4, R5, 0x4, R6 ;  /* 0x0000000405047825 */ /* 0x001fca00078e0006 */
[----:B------:R-:W2:Y:S01]  /*3620*/  LDG.E R9, desc[UR36][R4.64] ;  /* 0x0000002404097981 */ /* 0x000ea2000c1e1900 */
[----:B------:R-:W-:-:S05]  /*3630*/  IMAD.WIDE.U32 R6, R8, 0x4, R6 ;  /* 0x0000000408067825 */ /* 0x000fca00078e0006 */
        /* <DEDUP_REMOVED lines=30> */
[----:B------:R-:W-:Y:S01]  /*3820*/  VIADD R8, R8, 0x10 ;  /* 0x0000001008087836 */ /* 0x000fe20000000000 */
[----:B------:R-:W-:-:S04]  /*3830*/  LOP3.LUT R10, R3, 0x7ffffff0, RZ, 0xc0, !PT ;  /* 0x7ffffff0030a7812 */ /* 0x000fc800078ec0ff */
[----:B------:R-:W-:Y:S01]  /*3840*/  ISETP.NE.AND P1, PT, R8, R10, PT ;  /* 0x0000000a0800720c */ /* 0x000fe20003f25270 */
[----:B--2---:R4:W-:-:S12]  /*3850*/  STG.E desc[UR36][R6.64+0x3c], R15 ;  /* 0x00003c0f06007986 */ /* 0x0049d8000c101924 */
[----:B------:R-:W-:Y:S05]  /*3860*/  @P1 BRA `(.L_x_53) ;  /* 0xfffffffc00601947 */ /* 0x000fea000383ffff */
[----:B------:R-:W-:Y:S05]  /*3870*/  BSYNC.RECONVERGENT B0 ;  /* 0x0000000000007941 */ /* 0x000fea0003800200 */
.L_x_52:
[----:B-12-4-:R-:W-:-:S13]  /*3880*/  LOP3.LUT P1, R4, R3, 0xf, RZ, 0xc0, !PT ;  /* 0x0000000f03047812 */ /* 0x016fda000782c0ff */
[----:B------:R-:W-:Y:S05]  /*3890*/  @!P1 BRA `(.L_x_51) ;  /* 0x0000000000f49947 */ /* 0x000fea0003800000 */
[----:B------:R-:W-:Y:S02]  /*38a0*/  IADD3 R4, PT, PT, R4, -0x1, RZ ;  /* 0xffffffff04047810 */ /* 0x000fe40007ffe0ff */
[----:B------:R-:W-:Y:S02]  /*38b0*/  LOP3.LUT P2, R12, R3, 0x7, RZ, 0xc0, !PT ;  /* 0x00000007030c7812 */ /* 0x000fe4000784c0ff */
[----:B------:R-:W-:-:S13]  /*38c0*/  ISETP.GE.U32.AND P1, PT, R4, 0x7, PT ;  /* 0x000000070400780c */ /* 0x000fda0003f26070 */
[----:B------:R-:W-:Y:S05]  /*38d0*/  @!P1 BRA `(.L_x_54) ;  /* 0x0000000000589947 */ /* 0x000fea0003800000 */
[----:B------:R-:W0:Y:S01]  /*38e0*/  LDC.64 R6, c[0x0][0x398] ;  /* 0x0000e600ff067b82 */ /* 0x000e220000000a00 */
[----:B------:R-:W-:-:S04]  /*38f0*/  IMAD.IADD R5, R10, 0x1, R3 ;  /* 0x000000010a057824 */ /* 0x000fc800078e0203 */
[----:B0-----:R-:W-:-:S06]  /*3900*/  IMAD.WIDE.U32 R4, R5, 0x4, R6 ;  /* 0x0000000405047825 */ /* 0x001fcc00078e0006 */
[----:B------:R-:W2:Y:S01]  /*3910*/  LDG.E R5, desc[UR36][R4.64] ;  /* 0x0000002404057981 */ /* 0x000ea2000c1e1900 */
[----:B------:R-:W-:-:S04]  /*3920*/  IMAD.WIDE.U32 R6, R10, 0x4, R6 ;  /* 0x000000040a067825 */ /* 0x000fc800078e0006 */
[----:B------:R-:W-:Y:S01]  /*3930*/  IMAD.WIDE.U32 R8, R3, 0x4, R6 ;  /* 0x0000000403087825 */ /* 0x000fe200078e0006 */
        /* <DEDUP_REMOVED lines=14> */
[----:B------:R-:W-:-:S03]  /*3a20*/  VIADD R10, R10, 0x8 ;  /* 0x000000080a0a7836 */ /* 0x000fc60000000000 */
[----:B---3--:R2:W-:Y:S04]  /*3a30*/  STG.E desc[UR36][R6.64+0x1c], R11 ;  /* 0x00001c0b06007986 */ /* 0x0085e8000c101924 */
.L_x_54:
[----:B------:R-:W-:Y:S05]  /*3a40*/  @!P2 BRA `(.L_x_51) ;  /* 0x000000000088a947 */ /* 0x000fea0003800000 */
[----:B------:R-:W-:-:S04]  /*3a50*/  IADD3 R12, PT, PT, R12, -0x1, RZ ;  /* 0xffffffff0c0c7810 */ /* 0x000fc80007ffe0ff */
[----:B------:R-:W-:Y:S02]  /*3a60*/  ISETP.GE.U32.AND P1, PT, R12, 0x3, PT ;  /* 0x000000030c00780c */ /* 0x000fe40003f26070 */
[----:B------:R-:W-:-:S11]  /*3a70*/  LOP3.LUT P2, R12, R3, 0x3, RZ, 0xc0, !PT ;  /* 0x00000003030c7812 */ /* 0x000fd6000784c0ff */
[----:B------:R-:W-:Y:S05]  /*3a80*/  @!P1 BRA `(.L_x_55) ;  /* 0x0000000000389947 */ /* 0x000fea0003800000 */
[----:B--2---:R-:W0:Y:S01]  /*3a90*/  LDC.64 R4, c[0x0][0x398] ;  /* 0x0000e600ff047b82 */ /* 0x004e220000000a00 */
        /* <DEDUP_REMOVED lines=13> */
.L_x_55:
[----:B------:R-:W-:Y:S05]  /*3b70*/  @!P2 BRA `(.L_x_51) ;  /* 0x00000000003ca947 */ /* 0x000fea0003800000 */
[----:B0-2---:R-:W0:Y:S01]  /*3b80*/  LDC.64 R6, c[0x0][0x398] ;  /* 0x0000e600ff067b82 */ /* 0x005e220000000a00 */
[----:B------:R-:W-:-:S05]  /*3b90*/  IADD3 R5, PT, PT, R10, R3, RZ ;  /* 0x000000030a057210 */ /* 0x000fca0007ffe0ff */
[----:B0-----:R-:W-:-:S06]  /*3ba0*/  IMAD.WIDE.U32 R4, R5, 0x4, R6 ;  /* 0x0000000405047825 */ /* 0x001fcc00078e0006 */
[----:B------:R-:W2:Y:S01]  /*3bb0*/  LDG.E R5, desc[UR36][R4.64] ;  /* 0x0000002404057981 */ /* 0x000ea2000c1e1900 */
[----:B------:R-:W-:Y:S01]  /*3bc0*/  IMAD.WIDE.U32 R6, R10, 0x4, R6 ;  /* 0x000000040a067825 */ /* 0x000fe200078e0006 */
[----:B------:R-:W-:-:S04]  /*3bd0*/  ISETP.NE.AND P1, PT, R12, 0x1, PT ;  /* 0x000000010c00780c */ /* 0x000fc80003f25270 */
[----:B--2---:R0:W-:Y:S09]  /*3be0*/  STG.E desc[UR36][R6.64], R5 ;  /* 0x0000000506007986 */ /* 0x0041f2000c101924 */
[----:B------:R-:W-:Y:S05]  /*3bf0*/  @!P1 BRA `(.L_x_51) ;  /* 0x00000000001c9947 */ /* 0x000fea0003800000 */
[----:B0-----:R-:W-:-:S05]  /*3c00*/  IMAD.WIDE.U32 R4, R3, 0x4, R6 ;  /* 0x0000000403047825 */ /* 0x001fca00078e0006 */
[----:B------:R-:W2:Y:S01]  /*3c10*/  LDG.E R9, desc[UR36][R4.64+0x4] ;  /* 0x0000042404097981 */ /* 0x000ea2000c1e1900 */
[----:B------:R-:W-:-:S03]  /*3c20*/  ISETP.NE.AND P1, PT, R12, 0x2, PT ;  /* 0x000000020c00780c */ /* 0x000fc60003f25270 */
[----:B--2---:R0:W-:Y:S10]  /*3c30*/  STG.E desc[UR36][R6.64+0x4], R9 ;  /* 0x0000040906007986 */ /* 0x0041f4000c101924 */
[----:B------:R-:W-:Y:S05]  /*3c40*/  @!P1 BRA `(.L_x_51) ;  /* 0x0000000000089947 */ /* 0x000fea0003800000 */
[----:B------:R-:W2:Y:S04]  /*3c50*/  LDG.E R5, desc[UR36][R4.64+0x8] ;  /* 0x0000082404057981 */ /* 0x000ea8000c1e1900 */
[----:B--2---:R1:W-:Y:S02]  /*3c60*/  STG.E desc[UR36][R6.64+0x8], R5 ;  /* 0x0000080506007986 */ /* 0x0043e4000c101924 */
.L_x_51:
[----:B------:R-:W-:Y:S04]  /*3c70*/  BSSY.RECONVERGENT B0, `(.L_x_56) ;  /* 0x00000c0000007945 */ /* 0x000fe80003800200 */
[----:B------:R-:W-:Y:S05]  /*3c80*/  @!P0 BRA `(.L_x_57) ;  /* 0x0000000800f88947 */ /* 0x000fea0003800000 */
[----:B------:R-:W-:Y:S01]  /*3c90*/  ISETP.GE.U32.AND P0, PT, R14, 0xf, PT ;  /* 0x0000000f0e00780c */ /* 0x000fe20003f06070 */
[----:B------:R-:W-:Y:S01]  /*3ca0*/  BSSY.RECONVERGENT B2, `(.L_x_58) ;  /* 0x000003c000027945 */ /* 0x000fe20003800200 */
[----:B------:R-:W-:-:S11]  /*3cb0*/  IMAD.MOV.U32 R20, RZ, RZ, RZ ;  /* 0x000000ffff147224 */ /* 0x000fd600078e00ff */
[----:B------:R-:W-:Y:S05]  /*3cc0*/  @!P0 BRA `(.L_x_59) ;  /* 0x0000000000e48947 */ /* 0x000fea0003800000 */
[----:B------:R-:W-:Y:S01]  /*3cd0*/  BSSY.RECONVERGENT B3, `(.L_x_60) ;  /* 0x0000037000037945 */ /* 0x000fe20003800200 */
[----:B0-234-:R-:W-:-:S07]  /*3ce0*/  IMAD.MOV.U32 R15, RZ, RZ, RZ ;  /* 0x000000ffff0f7224 */ /* 0x01dfce00078e00ff */
.L_x_61:
[----:B-1-3--:R-:W0:Y:S01]  /*3cf0*/  LDC.64 R4, c[0x0][0x398] ;  /* 0x0000e600ff047b82 */ /* 0x00ae220000000a00 */
[----:B------:R-:W-:-:S04]  /*3d00*/  IMAD R7, R15, R3, RZ ;  /* 0x000000030f077224 */ /* 0x000fc800078e02ff */
[----:B0-----:R-:W-:-:S05]  /*3d10*/  IMAD.WIDE R4, R7, 0x4, R4 ;  /* 0x0000000407047825 */ /* 0x001fca00078e0204 */
        /* <DEDUP_REMOVED lines=46> */
[----:B------:R-:W-:-:S04]  /*4000*/  IADD3 R15, PT, PT, R15, 0x10, RZ ;  /* 0x000000100f0f7810 */ /* 0x000fc80007ffe0ff */
[----:B------:R-:W-:Y:S01]  /*4010*/  ISETP.NE.AND P0, PT, R15, R2, PT ;  /* 0x000000020f00720c */ /* 0x000fe20003f05270 */
[----:B--2---:R3:W-:-:S12]  /*4020*/  STG.E desc[UR36][R4.64], R21 ;  /* 0x0000001504007986 */ /* 0x0047d8000c101924 */
[----:B------:R-:W-:Y:S05]  /*4030*/  @P0 BRA `(.L_x_61) ;  /* 0xfffffffc002c0947 */ /* 0x000fea000383ffff */
[----:B------:R-:W-:Y:S05]  /*4040*/  BSYNC.RECONVERGENT B3 ;  /* 0x0000000000037941 */ /* 0x000fea0003800200 */
.L_x_60:
[----:B------:R-:W-:-:S07]  /*4050*/  IMAD.MOV.U32 R20, RZ, RZ, R2 ;  /* 0x000000ffff147224 */ /* 0x000fce00078e0002 */
.L_x_59:
[----:B------:R-:W-:Y:S05]  /*4060*/  BSYNC.RECONVERGENT B2 ;  /* 0x0000000000027941 */ /* 0x000fea0003800200 */
.L_x_58:
[----:B------:R-:W-:Y:S01]  /*4070*/  LOP3.LUT P0, RZ, R0, 0xf, RZ, 0xc0, !PT ;  /* 0x0000000f00ff7812 */ /* 0x000fe2000780c0ff */
[----:B------:R-:W-:-:S12]  /*4080*/  BSSY.RECONVERGENT B2, `(.L_x_62) ;  /* 0x000004b000027945 */ /* 0x000fd80003800200 */
[----:B------:R-:W-:Y:S05]  /*4090*/  @!P0 BRA `(.L_x_63) ;  /* 0x0000000400248947 */ /* 0x000fea0003800000 */
[----:B------:R-:W-:Y:S01]  /*40a0*/  LOP3.LUT R2, R0, 0xf, RZ, 0xc0, !PT ;  /* 0x0000000f00027812 */ /* 0x000fe200078ec0ff */
[----:B------:R-:W-:Y:S04]  /*40b0*/  BSSY.RECONVERGENT B3, `(.L_x_64) ;  /* 0x0000020000037945 */ /* 0x000fe80003800200 */
[----:B------:R-:W-:-:S05]  /*40c0*/  VIADD R2, R2, 0xffffffff ;  /* 0xffffffff02027836 */ /* 0x000fca0000000000 */
[----:B------:R-:W-:Y:S02]  /*40d0*/  ISETP.GE.U32.AND P0, PT, R2, 0x7, PT ;  /* 0x000000070200780c */ /* 0x000fe40003f06070 */
[----:B------:R-:W-:-:S11]  /*40e0*/  LOP3.LUT P1, R2, R0, 0x7, RZ, 0xc0, !PT ;  /* 0x0000000700027812 */ /* 0x000fd6000782c0ff */
[----:B------:R-:W-:Y:S05]  /*40f0*/  @!P0 BRA `(.L_x_65) ;  /* 0x00000000006c8947 */ /* 0x000fea0003800000 */
[----:B01234-:R-:W0:Y:S01]  /*4100*/  LDC.64 R4, c[0x0][0x398] ;  /* 0x0000e600ff047b82 */ /* 0x01fe220000000a00 */
        /* <DEDUP_REMOVED lines=24> */
[----:B------:R-:W-:-:S03]  /*4290*/  IADD3 R20, PT, PT, R20, 0x8, RZ ;  /* 0x0000000814147810 */ /* 0x000fc60007ffe0ff */
[----:B--2---:R3:W-:Y:S04]  /*42a0*/  STG.E desc[UR36][R8.64], R31 ;  /* 0x0000001f08007986 */ /* 0x0047e8000c101924 */
.L_x_65:
[----:B------:R-:W-:Y:S05]  /*42b0*/  BSYNC.RECONVERGENT B3 ;  /* 0x0000000000037941 */ /* 0x000fea0003800200 */
.L_x_64:
[----:B------:R-:W-:Y:S05]  /*42c0*/  @!P1 BRA `(.L_x_63) ;  /* 0x0000000000989947 */ /* 0x000fea0003800000 */
[----:B------:R-:W-:Y:S01]  /*42d0*/  VIADD R2, R2, 0xffffffff ;  /* 0xffffffff02027836 */ /* 0x000fe20000000000 */
[----:B------:R-:W-:Y:S01]  /*42e0*/  BSSY.RECONVERGENT B3, `(.L_x_66) ;  /* 0x0000013000037945 */ /* 0x000fe20003800200 */
[----:B------:R-:W-:-:S03]  /*42f0*/  LOP3.LUT P1, RZ, R0, 0x3, RZ, 0xc0, !PT ;  /* 0x0000000300ff7812 */ /* 0x000fc6000782c0ff */
[----:B------:R-:W-:-:S13]  /*4300*/  ISETP.GE.U32.AND P0, PT, R2, 0x3, PT ;  /* 0x000000030200780c */ /* 0x000fda0003f06070 */
        /* <DEDUP_REMOVED lines=16> */
.L_x_67:
[----:B------:R-:W-:Y:S05]  /*4410*/  BSYNC.RECONVERGENT B3 ;  /* 0x0000000000037941 */ /* 0x000fea0003800200 */
.L_x_66:
[----:B------:R-:W-:Y:S05]  /*4420*/  @!P1 BRA `(.L_x_63) ;  /* 0x0000000000409947 */ /* 0x000fea0003800000 */
[----:B01234-:R-:W0:Y:S01]  /*4430*/  LDC.64 R4, c[0x0][0x398] ;  /* 0x0000e600ff047b82 */ /* 0x01fe220000000a00 */
[----:B------:R-:W-:-:S04]  /*4440*/  IMAD R7, R20, R3, RZ ;  /* 0x0000000314077224 */ /* 0x000fc800078e02ff */
[----:B0-----:R-:W-:-:S05]  /*4450*/  IMAD.WIDE R4, R7, 0x4, R4 ;  /* 0x0000000407047825 */ /* 0x001fca00078e0204 */
        /* <DEDUP_REMOVED lines=13> */
.L_x_63:
[----:B------:R-:W-:Y:S05]  /*4530*/  BSYNC.RECONVERGENT B2 ;  /* 0x0000000000027941 */ /* 0x000fea0003800200 */
.L_x_62:
[----:B------:R-:W-:Y:S01]  /*4540*/  ISETP.GE.U32.AND P0, PT, R14, 0x7, PT ;  /* 0x000000070e00780c */ /* 0x000fe20003f06070 */
[----:B------:R-:W-:Y:S01]  /*4550*/  BSSY.RECONVERGENT B2, `(.L_x_68) ;  /* 0x0000016000027945 */ /* 0x000fe20003800200 */
[----:B------:R-:W-:-:S11]  /*4560*/  MOV R2, RZ ;  /* 0x000000ff00027202 */ /* 0x000fd60000000f00 */
[----:B------:R-:W-:Y:S05]  /*4570*/  @!P0 BRA `(.L_x_69) ;  /* 0x00000000004c8947 */ /* 0x000fea0003800000 */
[----:B0123--:R-:W0:Y:S01]  /*4580*/  LDC.64 R6, c[0x0][0x398] ;  /* 0x0000e600ff067b82 */ /* 0x00fe220000000a00 */
[----:B------:R-:W-:Y:S01]  /*4590*/  BSSY.RECONVERGENT B3, `(.L_x_70) ;  /* 0x0000010000037945 */ /* 0x000fe20003800200 */
[----:B------:R-:W-:Y:S01]  /*45a0*/  IMAD.MOV.U32 R2, RZ, RZ, RZ ;  /* 0x000000ffff027224 */ /* 0x000fe200078e00ff */
[----:B----4-:R-:W-:-:S07]  /*45b0*/  LOP3.LUT R9, R0, 0x7ffffff8, RZ, 0xc0, !PT ;  /* 0x7ffffff800097812 */ /* 0x010fce00078ec0ff */
.L_x_71:
[----:B-1----:R-:W-:Y:S02]  /*45c0*/  IMAD R5, R3, UR44, R2 ;  /* 0x0000002c03057c24 */ /* 0x002fe4000f8e0202 */
[----:B------:R-:W-:Y:S02]  /*45d0*/  VIADD R2, R2, 0x8 ;  /* 0x0000000802027836 */ /* 0x000fe40000000000 */
[----:B0-----:R-:W-:-:S03]  /*45e0*/  IMAD.WIDE R4, R5, 0x4, R6 ;  /* 0x0000000405047825 */ /* 0x001fc600078e0206 */
[----:B------:R-:W-:Y:S02]  /*45f0*/  ISETP.NE.AND P0, PT, R2, R9, PT ;  /* 0x000000090200720c */ /* 0x000fe40003f05270 */
[----:B------:R1:W-:Y:S04]  /*4600*/  STG.E desc[UR36][R4.64], RZ ;  /* 0x000000ff04007986 */ /* 0x0003e8000c101924 */
[----:B------:R1:W-:Y:S04]  /*4610*/  STG.E desc[UR36][R4.64+0x4], RZ ;  /* 0x000004ff04007986 */ /* 0x0003e8000c101924 */
[----:B------:R1:W-:Y:S04]  /*4620*/  STG.E desc[UR36][R4.64+0x8], RZ ;  /* 0x000008ff04007986 */ /* 0x0003e8000c101924 */
[----:B------:R1:W-:Y:S04]  /*4630*/  STG.E desc[UR36][R4.64+0xc], RZ ;  /* 0x00000cff04007986 */ /* 0x0003e8000c101924 */
[----:B------:R1:W-:Y:S04]  /*4640*/  STG.E desc[UR36][R4.64+0x10], RZ ;  /* 0x000010ff04007986 */ /* 0x0003e8000c101924 */
[----:B------:R1:W-:Y:S04]  /*4650*/  STG.E desc[UR36][R4.64+0x14], RZ ;  /* 0x000014ff04007986 */ /* 0x0003e8000c101924 */
[----:B------:R1:W-:Y:S04]  /*4660*/  STG.E desc[UR36][R4.64+0x18], RZ ;  /* 0x000018ff04007986 */ /* 0x0003e8000c101924 */
[----:B------:R1:W-:Y:S01]  /*4670*/  STG.E desc[UR36][R4.64+0x1c], RZ ;  /* 0x00001cff04007986 */ /* 0x0003e2000c101924 */
[----:B------:R-:W-:Y:S05]  /*4680*/  @P0 BRA `(.L_x_71) ;  /* 0xfffffffc00cc0947 */ /* 0x000fea000383ffff */
[----:B------:R-:W-:Y:S05]  /*4690*/  BSYNC.RECONVERGENT B3 ;  /* 0x0000000000037941 */ /* 0x000fea0003800200 */
.L_x_70:
[----:B------:R-:W-:-:S07]  /*46a0*/  MOV R2, R9 ;  /* 0x0000000900027202 */ /* 0x000fce0000000f00 */
.L_x_69:
[----:B------:R-:W-:Y:S05]  /*46b0*/  BSYNC.RECONVERGENT B2 ;  /* 0x0000000000027941 */ /* 0x000fea0003800200 */
.L_x_68:
[----:B01234-:R-:W-:-:S13]  /*46c0*/  LOP3.LUT P0, R4, R0, 0x7, RZ, 0xc0, !PT ;  /* 0x0000000700047812 */ /* 0x01ffda000780c0ff */
[----:B------:R-:W-:Y:S05]  /*46d0*/  @!P0 BRA `(.L_x_57) ;  /* 0x0000000000648947 */ /* 0x000fea0003800000 */
[----:B------:R-:W-:Y:S01]  /*46e0*/  VIADD R4, R4, 0xffffffff ;  /* 0xffffffff04047836 */ /* 0x000fe20000000000 */
[----:B------:R-:W-:-:S04]  /*46f0*/  LOP3.LUT P0, R6, R0, 0x3, RZ, 0xc0, !PT ;  /* 0x0000000300067812 */ /* 0x000fc8000780c0ff */
[----:B------:R-:W-:-:S13]  /*4700*/  ISETP.GE.U32.AND P1, PT, R4, 0x3, PT ;  /* 0x000000030400780c */ /* 0x000fda0003f26070 */
[----:B------:R-:W0:Y:S01]  /*4710*/  @P1 LDC.64 R4, c[0x0][0x398] ;  /* 0x0000e600ff041b82 */ /* 0x000e220000000a00 */
[----:B------:R-:W-:Y:S02]  /*4720*/  @P1 IMAD R7, R3, UR44, R2 ;  /* 0x0000002c03071c24 */ /* 0x000fe4000f8e0202 */
[----:B------:R-:W-:Y:S02]  /*4730*/  @P1 VIADD R2, R2, 0x4 ;  /* 0x0000000402021836 */ /* 0x000fe40000000000 */
[----:B0-----:R-:W-:-:S05]  /*4740*/  @P1 IMAD.WIDE R4, R7, 0x4, R4 ;  /* 0x0000000407041825 */ /* 0x001fca00078e0204 */
[----:B------:R0:W-:Y:S04]  /*4750*/  @P1 STG.E desc[UR36][R4.64], RZ ;  /* 0x000000ff04001986 */ /* 0x0001e8000c101924 */
[----:B------:R0:W-:Y:S04]  /*4760*/  @P1 STG.E desc[UR36][R4.64+0x4], RZ ;  /* 0x000004ff04001986 */ /* 0x0001e8000c101924 */
[----:B------:R0:W-:Y:S04]  /*4770*/  @P1 STG.E desc[UR36][R4.64+0x8], RZ ;  /* 0x000008ff04001986 */ /* 0x0001e8000c101924 */
[----:B------:R0:W-:Y:S01]  /*4780*/  @P1 STG.E desc[UR36][R4.64+0xc], RZ ;  /* 0x00000cff04001986 */ /* 0x0001e2000c101924 */
[----:B------:R-:W-:Y:S05]  /*4790*/  @!P0 BRA `(.L_x_57) ;  /* 0x0000000000348947 */ /* 0x000fea0003800000 */
[----:B0-----:R-:W-:Y:S02]  /*47a0*/  LOP3.LUT R4, R0, 0x1, RZ, 0xc0, !PT ;  /* 0x0000000100047812 */ /* 0x001fe400078ec0ff */
[----:B------:R-:W-:Y:S02]  /*47b0*/  ISETP.NE.AND P0, PT, R6, 0x1, PT ;  /* 0x000000010600780c */ /* 0x000fe40003f05270 */
[----:B------:R-:W-:-:S11]  /*47c0*/  ISETP.NE.U32.AND P1, PT, R4, 0x1, PT ;  /* 0x000000010400780c */ /* 0x000fd60003f25070 */
[----:B------:R-:W0:Y:S01]  /*47d0*/  @P0 LDC.64 R4, c[0x0][0x398] ;  /* 0x0000e600ff040b82 */ /* 0x000e220000000a00 */
[----:B------:R-:W-:Y:S01]  /*47e0*/  @P0 IMAD R9, R3, UR44, R2 ;  /* 0x0000002c03090c24 */ /* 0x000fe2000f8e0202 */
[----:B------:R-:W-:-:S05]  /*47f0*/  @P0 IADD3 R2, PT, PT, R2, 0x2, RZ ;  /* 0x0000000202020810 */ /* 0x000fca0007ffe0ff */
[----:B------:R-:W-:Y:S01]  /*4800*/  @!P1 IMAD R3, R3, UR44, R2 ;  /* 0x0000002c03039c24 */ /* 0x000fe2000f8e0202 */
[----:B------:R-:W1:Y:S01]  /*4810*/  @!P1 LDC.64 R6, c[0x0][0x398] ;  /* 0x0000e600ff069b82 */ /* 0x000e620000000a00 */
[----:B0-----:R-:W-:-:S05]  /*4820*/  @P0 IMAD.WIDE R4, R9, 0x4, R4 ;  /* 0x0000000409040825 */ /* 0x001fca00078e0204 */
[----:B------:R0:W-:Y:S01]  /*4830*/  @P0 STG.E desc[UR36][R4.64], RZ ;  /* 0x000000ff04000986 */ /* 0x0001e2000c101924 */
[----:B-1----:R-:W-:-:S03]  /*4840*/  @!P1 IMAD.WIDE R2, R3, 0x4, R6 ;  /* 0x0000000403029825 */ /* 0x002fc600078e0206 */
[----:B------:R0:W-:Y:S04]  /*4850*/  @P0 STG.E desc[UR36][R4.64+0x4], RZ ;  /* 0x000004ff04000986 */ /* 0x0001e8000c101924 */
[----:B------:R0:W-:Y:S02]  /*4860*/  @!P1 STG.E desc[UR36][R2.64], RZ ;  /* 0x000000ff02009986 */ /* 0x0001e4000c101924 */
.L_x_57:
[----:B------:R-:W-:Y:S05]  /*4870*/  BSYNC.RECONVERGENT B0 ;  /* 0x0000000000007941 */ /* 0x000fea0003800200 */
.L_x_56:
[----:B------:R-:W5:Y:S02]  /*4880*/  LDCU UR4, c[0x0][0x3c4] ;  /* 0x00007880ff0477ac */ /* 0x000f640008000800 */
[C---:B-----5:R-:W-:Y:S01]  /*4890*/  ISETP.NE.AND P0, PT, R52.reuse, UR4, PT ;  /* 0x0000000434007c0c */ /* 0x060fe2000bf05270 */
[----:B------:R-:W-:-:S12]  /*48a0*/  VIADD R52, R52, 0x1 ;  /* 0x0000000134347836 */ /* 0x000fd80000000000 */
[----:B------:R-:W-:Y:S05]  /*48b0*/  @P0 BRA `(.L_x_72) ;  /* 0xffffffc800d40947 */ /* 0x000fea000383ffff */
[----:B------:R-:W-:Y:S05]  /*48c0*/  BSYNC.RECONVERGENT B1 ;  /* 0x0000000000017941 */ /* 0x000fea0003800200 */
.L_x_21:
[----:B0-----:R-:W0:Y:S02]  /*48d0*/  LDC R2, c[0x0][0x3c8] ;  /* 0x0000f200ff027b82 */ /* 0x001e240000000800 */
[----:B0-----:R-:W-:-:S13]  /*48e0*/  ISETP.GE.AND P0, PT, R2, 0x1, PT ;  /* 0x000000010200780c */ /* 0x001fda0003f06270 */
[----:B------:R-:W-:Y:S05]  /*48f0*/  @!P0 BRA `(.L_x_73) ;  /* 0x0000000c005c8947 */ /* 0x000fea0003800000 */
[C---:B------:R-:W-:Y:S01]  /*4900*/  ISETP.GE.U32.AND P0, PT, R2.reuse, 0x10, PT ;  /* 0x000000100200780c */ /* 0x040fe20003f06070 */
[----:B-1234-:R-:W-:Y:S01]  /*4910*/  IMAD.MOV.U32 R5, RZ, RZ, RZ ;  /* 0x000000ffff057224 */ /* 0x01efe200078e00ff */
[----:B------:R-:W-:-:S11]  /*4920*/  LOP3.LUT R3, R2, 0x7ffffff0, RZ, 0xc0, !PT ;  /* 0x7ffffff002037812 */ /* 0x000fd600078ec0ff */
[----:B------:R-:W-:Y:S05]  /*4930*/  @!P0 BRA `(.L_x_74) ;  /* 0x0000000000ac8947 */ /* 0x000fea0003800000 */
[----:B------:R-:W-:Y:S01]  /*4940*/  HFMA2 R9, -RZ, RZ, 0, 0 ;  /* 0x00000000ff097431 */ /* 0x000fe200000001ff */
[----:B------:R-:W-:Y:S06]  /*4950*/  BSSY.RECONVERGENT B0, `(.L_x_75) ;  /* 0x0000028000007945 */ /* 0x000fec0003800200 */
.L_x_76:
        /* <DEDUP_REMOVED lines=35> */
[----:B------:R-:W-:-:S05]  /*4b90*/  VIADD R9, R9, 0x10 ;  /* 0x0000001009097836 */ /* 0x000fca0000000000 */
[----:B------:R-:W-:Y:S01]  /*4ba0*/  ISETP.NE.AND P1, PT, R9, R3, PT ;  /* 0x000000030900720c */ /* 0x000fe20003f25270 */
[----:B--2---:R4:W-:-:S12]  /*4bb0*/  STG.E desc[UR36][R6.64+0x3c], R21 ;  /* 0x00003c1506007986 */ /* 0x0049d8000c101924 */
[----:B------:R-:W-:Y:S05]  /*4bc0*/  @P1 BRA `(.L_x_76) ;  /* 0xfffffffc00641947 */ /* 0x000fea000383ffff */
[----:B------:R-:W-:Y:S05]  /*4bd0*/  BSYNC.RECONVERGENT B0 ;  /* 0x0000000000007941 */ /* 0x000fea0003800200 */
.L_x_75:
[----:B------:R-:W-:-:S07]  /*4be0*/  IMAD.MOV.U32 R5, RZ, RZ, R3 ;  /* 0x000000ffff057224 */ /* 0x000fce00078e0003 */
.L_x_74:
[----:B------:R-:W-:-:S13]  /*4bf0*/  LOP3.LUT P1, R4, R2, 0xf, RZ, 0xc0, !PT ;  /* 0x0000000f02047812 */ /* 0x000fda000782c0ff */
[----:B------:R-:W-:Y:S05]  /*4c00*/  @!P1 BRA `(.L_x_77) ;  /* 0x0000000000f09947 */ /* 0x000fea0003800000 */
[----:B----4-:R-:W-:Y:S02]  /*4c10*/  IADD3 R6, PT, PT, R4, -0x1, RZ ;  /* 0xffffffff04067810 */ /* 0x010fe40007ffe0ff */
[----:B------:R-:W-:Y:S02]  /*4c20*/  LOP3.LUT P3, RZ, R2, 0x7, RZ, 0xc0, !PT ;  /* 0x0000000702ff7812 */ /* 0x000fe4000786c0ff */
[----:B------:R-:W-:-:S13]  /*4c30*/  ISETP.GE.U32.AND P2, PT, R6, 0x7, PT ;  /* 0x000000070600780c */ /* 0x000fda0003f46070 */
[----:B------:R-:W-:Y:S05]  /*4c40*/  @!P2 BRA `(.L_x_78) ;  /* 0x000000000054a947 */ /* 0x000fea0003800000 */
[----:B------:R-:W0:Y:S08]  /*4c50*/  LDC.64 R6, c[0x0][0x380] ;  /* 0x0000e000ff067b82 */ /* 0x000e300000000a00 */
[----:B------:R-:W1:Y:S01]  /*4c60*/  LDC.64 R8, c[0x0][0x3a8] ;  /* 0x0000ea00ff087b82 */ /* 0x000e620000000a00 */
        /* <DEDUP_REMOVED lines=19> */
.L_x_78:
[----:B------:R-:W-:Y:S05]  /*4da0*/  @!P3 BRA `(.L_x_77) ;  /* 0x000000000088b947 */ /* 0x000fea0003800000 */
[C---:B------:R-:W-:Y:S02]  /*4db0*/  LOP3.LUT R6, R2.reuse, 0x7, RZ, 0xc0, !PT ;  /* 0x0000000702067812 */ /* 0x040fe400078ec0ff */
[----:B------:R-:W-:-:S03]  /*4dc0*/  LOP3.LUT P3, RZ, R2, 0x3, RZ, 0xc0, !PT ;  /* 0x0000000302ff7812 */ /* 0x000fc6000786c0ff */
[----:B------:R-:W-:-:S05]  /*4dd0*/  VIADD R6, R6, 0xffffffff ;  /* 0xffffffff06067836 */ /* 0x000fca0000000000 */
[----:B------:R-:W-:-:S13]  /*4de0*/  ISETP.GE.U32.AND P2, PT, R6, 0x3, PT ;  /* 0x000000030600780c */ /* 0x000fda0003f46070 */
[----:B------:R-:W-:Y:S05]  /*4df0*/  @!P2 BRA `(.L_x_79) ;  /* 0x000000000034a947 */ /* 0x000fea0003800000 */
[----:B------:R-:W0:Y:S08]  /*4e00*/  LDC.64 R6, c[0x0][0x380] ;  /* 0x0000e000ff067b82 */ /* 0x000e300000000a00 */
[----:B--2---:R-:W1:Y:S01]  /*4e10*/  LDC.64 R8, c[0x0][0x3a8] ;  /* 0x0000ea00ff087b82 */ /* 0x004e620000000a00 */
        /* <DEDUP_REMOVED lines=9> */
[----:B------:R-:W-:-:S03]  /*4eb0*/  IADD3 R5, PT, PT, R5, 0x4, RZ ;  /* 0x0000000405057810 */ /* 0x000fc60007ffe0ff */
[----:B--2---:R0:W-:Y:S04]  /*4ec0*/  STG.E desc[UR36][R8.64+0xc], R21 ;  /* 0x00000c1508007986 */ /* 0x0041e8000c101924 */
.L_x_79:
[----:B------:R-:W-:Y:S05]  /*4ed0*/  @!P3 BRA `(.L_x_77) ;  /* 0x00000000003cb947 */ /* 0x000fea0003800000 */
[----:B------:R-:W1:Y:S08]  /*4ee0*/  LDC.64 R6, c[0x0][0x380] ;  /* 0x0000e000ff067b82 */ /* 0x000e700000000a00 */
[----:B0-2---:R-:W0:Y:S01]  /*4ef0*/  LDC.64 R8, c[0x0][0x3a8] ;  /* 0x0000ea00ff087b82 */ /* 0x005e220000000a00 */
        /* <DEDUP_REMOVED lines=13> */
.L_x_77:
[----:B0123--:R-:W-:Y:S01]  /*4fd0*/  IMAD.MOV.U32 R9, RZ, RZ, RZ ;  /* 0x000000ffff097224 */ /* 0x00ffe200078e00ff */
[----:B------:R-:W-:Y:S06]  /*4fe0*/  @!P0 BRA `(.L_x_80) ;  /* 0x0000000000ac8947 */ /* 0x000fec0003800000 */
[----:B------:R-:W-:Y:S01]  /*4ff0*/  BSSY.RECONVERGENT B0, `(.L_x_81) ;  /* 0x0000029000007945 */ /* 0x000fe20003800200 */
[----:B------:R-:W-:-:S07]  /*5000*/  IMAD.MOV.U32 R5, RZ, RZ, RZ ;  /* 0x000000ffff057224 */ /* 0x000fce00078e00ff */
.L_x_82:
[----:B----4-:R-:W0:Y:S08]  /*5010*/  LDC.64 R6, c[0x0][0x388] ;  /* 0x0000e200ff067b82 */ /* 0x010e300000000a00 */
        /* <DEDUP_REMOVED lines=34> */
[----:B------:R-:W-:-:S04]  /*5240*/  IADD3 R5, PT, PT, R5, 0x10, RZ ;  /* 0x0000001005057810 */ /* 0x000fc80007ffe0ff */
[----:B------:R-:W-:Y:S01]  /*5250*/  ISETP.NE.AND P0, PT, R5, R3, PT ;  /* 0x000000030500720c */ /* 0x000fe20003f05270 */
[----:B--2---:R4:W-:-:S12]  /*5260*/  STG.E desc[UR36][R8.64+0x3c], R21 ;  /* 0x00003c1508007986 */ /* 0x0049d8000c101924 */
[----:B------:R-:W-:Y:S05]  /*5270*/  @P0 BRA `(.L_x_82) ;  /* 0xfffffffc00640947 */ /* 0x000fea000383ffff */
[----:B------:R-:W-:Y:S05]  /*5280*/  BSYNC.RECONVERGENT B0 ;  /* 0x0000000000007941 */ /* 0x000fea0003800200 */
.L_x_81:
[----:B----4-:R-:W-:-:S07]  /*5290*/  IMAD.MOV.U32 R9, RZ, RZ, R3 ;  /* 0x000000ffff097224 */ /* 0x010fce00078e0003 */
.L_x_80:
        /* <DEDUP_REMOVED lines=26> */
.L_x_83:
[----:B------:R-:W-:Y:S05]  /*5440*/  @!P1 BRA `(.L_x_73) ;  /* 0x0000000000889947 */ /* 0x000fea0003800000 */
[C---:B--2---:R-:W-:Y:S02]  /*5450*/  LOP3.LUT R3, R2.reuse, 0x7, RZ, 0xc0, !PT ;  /* 0x0000000702037812 */ /* 0x044fe400078ec0ff */
[----:B------:R-:W-:-:S03]  /*5460*/  LOP3.LUT P1, RZ, R2, 0x3, RZ, 0xc0, !PT ;  /* 0x0000000302ff7812 */ /* 0x000fc6000782c0ff */
[----:B------:R-:W-:-:S05]  /*5470*/  VIADD R3, R3, 0xffffffff ;  /* 0xffffffff03037836 */ /* 0x000fca0000000000 */
        /* <DEDUP_REMOVED lines=15> */
.L_x_84:
[----:B------:R-:W-:Y:S05]  /*5570*/  @!P1 BRA `(.L_x_73) ;  /* 0x00000000003c9947 */ /* 0x000fea0003800000 */
[----:B------:R-:W1:Y:S08]  /*5580*/  LDC.64 R4, c[0x0][0x388] ;  /* 0x0000e200ff047b82 */ /* 0x000e700000000a00 */
[----:B0---4-:R-:W0:Y:S01]  /*5590*/  LDC.64 R6, c[0x0][0x3b0] ;  /* 0x0000ec00ff067b82 */ /* 0x011e220000000a00 */
[----:B-1----:R-:W-:-:S05]  /*55a0*/  IMAD.WIDE.U32 R4, R9, 0x4, R4 ;  /* 0x0000000409047825 */ /* 0x002fca00078e0004 */
[----:B------:R-:W2:Y:S01]  /*55b0*/  LDG.E R3, desc[UR36][R4.64] ;  /* 0x0000002404037981 */ /* 0x000ea2000c1e1900 */
[----:B------:R-:W-:Y:S01]  /*55c0*/  LOP3.LUT R2, R2, 0x3, RZ, 0xc0, !PT ;  /* 0x0000000302027812 */ /* 0x000fe200078ec0ff */
[----:B0-----:R-:W-:-:S03]  /*55d0*/  IMAD.WIDE.U32 R6, R9, 0x4, R6 ;  /* 0x0000000409067825 */ /* 0x001fc600078e0006 */
[----:B------:R-:W-:Y:S02]  /*55e0*/  ISETP.NE.AND P0, PT, R2, 0x1, PT ;  /* 0x000000010200780c */ /* 0x000fe40003f05270 */
[----:B--2---:R0:W-:Y:S11]  /*55f0*/  STG.E desc[UR36][R6.64], R3 ;  /* 0x0000000306007986 */ /* 0x0041f6000c101924 */
[----:B------:R-:W-:Y:S05]  /*5600*/  @!P0 BRA `(.L_x_73) ;  /* 0x0000000000188947 */ /* 0x000fea0003800000 */
[----:B0-----:R-:W2:Y:S01]  /*5610*/  LDG.E R3, desc[UR36][R4.64+0x4] ;  /* 0x0000042404037981 */ /* 0x001ea2000c1e1900 */
[----:B------:R-:W-:-:S03]  /*5620*/  ISETP.NE.AND P0, PT, R2, 0x2, PT ;  /* 0x000000020200780c */ /* 0x000fc60003f05270 */
[----:B--2---:R0:W-:Y:S10]  /*5630*/  STG.E desc[UR36][R6.64+0x4], R3 ;  /* 0x0000040306007986 */ /* 0x0041f4000c101924 */
[----:B------:R-:W-:Y:S05]  /*5640*/  @!P0 BRA `(.L_x_73) ;  /* 0x0000000000088947 */ /* 0x000fea0003800000 */
[----:B------:R-:W2:Y:S04]  /*5650*/  LDG.E R5, desc[UR36][R4.64+0x8] ;  /* 0x0000082404057981 */ /* 0x000ea8000c1e1900 */
[----:B--2---:R1:W-:Y:S02]  /*5660*/  STG.E desc[UR36][R6.64+0x8], R5 ;  /* 0x0000080506007986 */ /* 0x0043e4000c101924 */
.L_x_73:
[----:B------:R-:W5:Y:S01]  /*5670*/  LDCU UR4, c[0x0][0x3b8] ;  /* 0x00007700ff0477ac */ /* 0x000f620008000800 */
[----:B------:R-:W-:Y:S01]  /*5680*/  BSSY.RECONVERGENT B1, `(.L_x_85) ;  /* 0x0000114000017945 */ /* 0x000fe20003800200 */
[----:B-----5:R-:W-:-:S04]  /*5690*/  VIMNMX R0, PT, PT, R0, UR4, PT ;  /* 0x0000000400007c48 */ /* 0x020fc8000bfe0100 */
[----:B------:R-:W-:-:S13]  /*56a0*/  ISETP.GE.AND P0, PT, R0, 0x3, PT ;  /* 0x000000030000780c */ /* 0x000fda0003f06270 */
[----:B------:R-:W-:Y:S05]  /*56b0*/  @!P0 BRA `(.L_x_86) ;  /* 0x0000001000408947 */ /* 0x000fea0003800000 */
[----:B0-2---:R-:W0:Y:S01]  /*56c0*/  LDC R3, c[0x0][0x3cc] ;  /* 0x0000f300ff037b82 */ /* 0x005e220000000800 */
[----:B-1-34-:R-:W-:Y:S01]  /*56d0*/  DADD R4, -RZ, |R22| ;  /* 0x00000000ff047229 */ /* 0x01afe20000000516 */
[----:B------:R-:W-:Y:S01]  /*56e0*/  BSSY.RECONVERGENT B0, `(.L_x_87) ;  /* 0x0000014000007945 */ /* 0x000fe20003800200 */
[----:B------:R-:W-:Y:S01]  /*56f0*/  DSETP.NEU.AND P3, PT, |R22|, +INF , PT ;  /* 0x7ff000001600742a */ /* 0x000fe20003f6d200 */
[----:B------:R-:W-:-:S04]  /*5700*/  ISETP.NE.AND P5, PT, R28, 0x7ff00000, PT ;  /* 0x7ff000001c00780c */ /* 0x000fc80003fa5270 */
[----:B------:R-:W1:Y:S03]  /*5710*/  LDC R2, c[0x0][0x3d0] ;  /* 0x0000f400ff027b82 */ /* 0x000e660000000800 */
[----:B------:R-:W-:Y:S01]  /*5720*/  MOV R44, R4 ;  /* 0x00000004002c7202 */ /* 0x000fe20000000f00 */
[----:B------:R-:W-:Y:S01]  /*5730*/  IMAD.MOV.U32 R45, RZ, RZ, R5 ;  /* 0x000000ffff2d7224 */ /* 0x000fe200078e0005 */
[C---:B0-----:R-:W-:Y:S02]  /*5740*/  FSETP.NEU.AND P0, PT, R3.reuse, 1, PT ;  /* 0x3f8000000300780b */ /* 0x041fe40003f0d000 */
[----:B------:R-:W-:Y:S02]  /*5750*/  FSETP.NEU.AND P4, PT, R3, RZ, PT ;  /* 0x000000ff0300720b */ /* 0x000fe40003f8d000 */
[----:B------:R-:W-:Y:S02]  /*5760*/  P2R R0, PR, RZ, 0x1 ;  /* 0x00000001ff007803 */ /* 0x000fe40000000000 */
[----:B------:R-:W-:-:S02]  /*5770*/  P2R R0, PR, RZ, 0x10 ;  /* 0x00000010ff007803 */ /* 0x000fc40000000000 */
[C---:B-1----:R-:W-:Y:S02]  /*5780*/  FSETP.NEU.AND P1, PT, R2.reuse, 1, PT ;  /* 0x3f8000000200780b */ /* 0x042fe40003f2d000 */
[C---:B------:R-:W-:Y:S02]  /*5790*/  FSETP.NEU.AND P4, PT, R2.reuse, RZ, PT ;  /* 0x000000ff0200720b */ /* 0x040fe40003f8d000 */
[----:B------:R-:W-:Y:S02]  /*57a0*/  P2R R0, PR, RZ, 0x2 ;  /* 0x00000002ff007803 */ /* 0x000fe40000000000 */
[----:B------:R-:W-:Y:S01]  /*57b0*/  P2R R0, PR, RZ, 0x10 ;  /* 0x00000010ff007803 */ /* 0x000fe20000000000 */
[----:B------:R-:W-:Y:S01]  /*57c0*/  DSETP.NEU.AND P1, PT, |R18|, +INF , PT ;  /* 0x7ff000001200742a */ /* 0x000fe20003f2d200 */
[----:B------:R-:W-:Y:S02]  /*57d0*/  FSETP.NAN.AND P2, PT, R3, R3, PT ;  /* 0x000000030300720b */ /* 0x000fe40003f48000 */
[----:B------:R-:W-:-:S02]  /*57e0*/  FSETP.NAN.AND P0, PT, R2, R2, PT ;  /* 0x000000020200720b */ /* 0x000fc40003f08000 */
[----:B------:R-:W-:Y:S02]  /*57f0*/  ISETP.NE.AND P4, PT, R29, 0x7ff00000, PT ;  /* 0x7ff000001d00780c */ /* 0x000fe40003f85270 */
[----:B------:R-:W-:-:S11]  /*5800*/  MOV R0, 0x5820 ;  /* 0x0000582000007802 */ /* 0x000fd60000000f00 */
[----:B------:R-:W-:Y:S05]  /*5810*/  CALL.REL.NOINC `($_Z6cavityPfS_S_S_S_S_S_iiiiifffif$__internal_accurate_pow) ;  /* 0x0000003c009c7944 */ /* 0x000fea0003c00000 */
[----:B------:R-:W-:Y:S05]  /*5820*/  BSYNC.RECONVERGENT B0 ;  /* 0x0000000000007941 */ /* 0x000fea0003800200 */
.L_x_87:
[----:B------:R-:W-:Y:S01]  /*5830*/  DADD R18, -RZ, |R18| ;  /* 0x00000000ff127229 */ /* 0x000fe20000000512 */
[----:B------:R-:W-:Y:S01]  /*5840*/  BSSY.RECONVERGENT B0, `(.L_x_88) ;  /* 0x0000007000007945 */ /* 0x000fe20003800200 */
[----:B------:R-:W-:Y:S01]  /*5850*/  IMAD.MOV.U32 R5, RZ, RZ, R14 ;  /* 0x000000ffff057224 */ /* 0x000fe200078e000e */
[----:B------:R-:W-:Y:S01]  /*5860*/  MOV R0, 0x58b0 ;  /* 0x000058b000007802 */ /* 0x000fe20000000f00 */
[----:B------:R-:W-:-:S06]  /*5870*/  IMAD.MOV.U32 R12, RZ, RZ, R15 ;  /* 0x000000ffff0c7224 */ /* 0x000fcc00078e000f */
[----:B------:R-:W-:Y:S01]  /*5880*/  MOV R44, R18 ;  /* 0x00000012002c7202 */ /* 0x000fe20000000f00 */
[----:B------:R-:W-:-:S07]  /*5890*/  IMAD.MOV.U32 R45, RZ, RZ, R19 ;  /* 0x000000ffff2d7224 */ /* 0x000fce00078e0013 */
[----:B------:R-:W-:Y:S05]  /*58a0*/  CALL.REL.NOINC `($_Z6cavityPfS_S_S_S_S_S_iiiiifffif$__internal_accurate_pow) ;  /* 0x0000003c00787944 */ /* 0x000fea0003c00000 */
[----:B------:R-:W-:Y:S05]  /*58b0*/  BSYNC.RECONVERGENT B0 ;  /* 0x0000000000007941 */ /* 0x000fea0003800200 */
.L_x_88:
[----:B------:R-:W0:Y:S01]  /*58c0*/  LDCU UR4, c[0x0][0x3cc] ;  /* 0x00007980ff0477ac */ /* 0x000e220008000800 */
[----:B------:R-:W-:Y:S01]  /*58d0*/  FSETP.NEU.AND P6, PT, R3, RZ, PT ;  /* 0x000000ff0300720b */ /* 0x000fe20003fcd000 */
[----:B------:R-:W1:Y:S01]  /*58e0*/  LDC R20, c[0x0][0x3dc] ;  /* 0x0000f700ff147b82 */ /* 0x000e620000000800 */
[----:B------:R-:W-:Y:S02]  /*58f0*/  BSSY.RECONVERGENT B2, `(.L_x_89) ;  /* 0x0000024000027945 */ /* 0x000fe40003800200 */
[----:B------:R-:W-:Y:S02]  /*5900*/  FSEL R0, R5, RZ, P6 ;  /* 0x000000ff05007208 */ /* 0x000fe40003000000 */
[----:B------:R-:W-:Y:S02]  /*5910*/  FSEL R6, R12, RZ, P6 ;  /* 0x000000ff0c067208 */ /* 0x000fe40003000000 */
[----:B------:R-:W-:Y:S02]  /*5920*/  FSEL R7, R0, RZ, P3 ;  /* 0x000000ff00077208 */ /* 0x000fe40001800000 */
[----:B------:R-:W-:-:S02]  /*5930*/  FSEL R9, R6, +QNAN , P3 ;  /* 0x7ff0000006097808 */ /* 0x000fc40001800000 */
[----:B------:R-:W-:Y:S01]  /*5940*/  FSETP.NEU.AND P6, PT, R3, 1, PT ;  /* 0x3f8000000300780b */ /* 0x000fe20003fcd000 */
[----:B0-----:R-:W0:Y:S01]  /*5950*/  F2F.F64.F32 R22, UR4 ;  /* 0x0000000400167d10 */ /* 0x001e220008201800 */
[----:B------:R-:W1:Y:S01]  /*5960*/  LDCU UR4, c[0x0][0x3d4] ;  /* 0x00007a80ff0477ac */ /* 0x000e620008000800 */
[----:B0-----:R-:W-:Y:S01]  /*5970*/  DADD R4, R22, 2 ;  /* 0x4000000016047429 */ /* 0x001fe20000000000 */
[----:B-1----:R-:W-:-:S09]  /*5980*/  FMUL R20, R20, UR4 ;  /* 0x0000000414147c20 */ /* 0x002fd20008400000 */
[----:B------:R-:W-:Y:S01]  /*5990*/  @!P4 FSEL R6, R5, R9, P2 ;  /* 0x000000090506c208 */ /* 0x000fe20001000000 */
[----:B------:R-:W0:Y:S01]  /*59a0*/  F2F.F64.F32 R20, R20 ;  /* 0x0000001400147310 */ /* 0x000e220000201800 */
[----:B------:R-:W-:Y:S02]  /*59b0*/  @!P4 FSEL R0, R4, R7, P2 ;  /* 0x000000070400c208 */ /* 0x000fe40001000000 */
[----:B------:R-:W-:Y:S02]  /*59c0*/  FSEL R7, R6, 1.875, P6 ;  /* 0x3ff0000006077808 */ /* 0x000fe40003000000 */
[----:B------:R-:W-:Y:S02]  /*59d0*/  FSEL R6, R0, RZ, P6 ;  /* 0x000000ff00067208 */ /* 0x000fe40003000000 */
[----:B------:R-:W-:Y:S01]  /*59e0*/  MOV R4, 0x1 ;  /* 0x0000000100047802 */ /* 0x000fe20000000f00 */
[----:B------:R-:W1:Y:S01]  /*59f0*/  MUFU.RCP64H R5, R7 ;  /* 0x0000000700057308 */ /* 0x000e620000001800 */
[----:B0-----:R-:W-:-:S04]  /*5a00*/  FSETP.GEU.AND P3, PT, |R21|, 6.5827683646048100446e-37, PT ;  /* 0x036000001500780b */ /* 0x001fc80003f6e200 */
[----:B-1----:R-:W-:-:S08]  /*5a10*/  DFMA R8, -R6, R4, 1 ;  /* 0x3ff000000608742b */ /* 0x002fd00000000104 */
[----:B------:R-:W-:-:S08]  /*5a20*/  DFMA R8, R8, R8, R8 ;  /* 0x000000080808722b */ /* 0x000fd00000000008 */
[----:B------:R-:W-:-:S08]  /*5a30*/  DFMA R8, R4, R8, R4 ;  /* 0x000000080408722b */ /* 0x000fd00000000004 */
[----:B------:R-:W-:-:S08]  /*5a40*/  DFMA R4, -R6, R8, 1 ;  /* 0x3ff000000604742b */ /* 0x000fd00000000108 */
[----:B------:R-:W-:-:S08]  /*5a50*/  DFMA R4, R8, R4, R8 ;  /* 0x000000040804722b */ /* 0x000fd00000000008 */
[----:B------:R-:W-:-:S08]  /*5a60*/  DMUL R12, R20, R4 ;  /* 0x00000004140c7228 */ /* 0x000fd00000000000 */
[----:B------:R-:W-:-:S08]  /*5a70*/  DFMA R8, -R6, R12, R20 ;  /* 0x0000000c0608722b */ /* 0x000fd00000000114 */
[----:B------:R-:W-:-:S10]  /*5a80*/  DFMA R12, R4, R8, R12 ;  /* 0x00000008040c722b */ /* 0x000fd4000000000c */
[----:B------:R-:W-:-:S05]  /*5a90*/  FFMA R0, RZ, R7, R13 ;  /* 0x00000007ff007223 */ /* 0x000fca000000000d */
[----:B------:R-:W-:-:S13]  /*5aa0*/  FSETP.GT.AND P2, PT, |R0|, 1.469367938527859385e-39, PT ;  /* 0x001000000000780b */ /* 0x000fda0003f44200 */
[----:B------:R-:W-:Y:S05]  /*5ab0*/  @P2 BRA P3, `(.L_x_90) ;  /* 0x00000000001c2947 */ /* 0x000fea0001800000 */
[----:B------:R-:W-:Y:S01]  /*5ac0*/  IMAD.MOV.U32 R9, RZ, RZ, R7 ;  /* 0x000000ffff097224 */ /* 0x000fe200078e0007 */
[----:B------:R-:W-:Y:S01]  /*5ad0*/  MOV R11, R21 ;  /* 0x00000015000b7202 */ /* 0x000fe20000000f00 */
[----:B------:R-:W-:Y:S01]  /*5ae0*/  IMAD.MOV.U32 R10, RZ, RZ, R20 ;  /* 0x000000ffff0a7224 */ /* 0x000fe200078e0014 */
[----:B------:R-:W-:-:S07]  /*5af0*/  MOV R0, 0x5b10 ;  /* 0x00005b1000007802 */ /* 0x000fce0000000f00 */
[----:B------:R-:W-:Y:S05]  /*5b00*/  CALL.REL.NOINC `($__internal_1_$__cuda_sm20_div_rn_f64_full) ;  /* 0x0000002c00d47944 */ /* 0x000fea0003c00000 */
[----:B------:R-:W-:Y:S02]  /*5b10*/  IMAD.MOV.U32 R12, RZ, RZ, R38 ;  /* 0x000000ffff0c7224 */ /* 0x000fe400078e0026 */
[----:B------:R-:W-:-:S07]  /*5b20*/  IMAD.MOV.U32 R13, RZ, RZ, R39 ;  /* 0x000000ffff0d7224 */ /* 0x000fce00078e0027 */
.L_x_90:
[----:B------:R-:W-:Y:S05]  /*5b30*/  BSYNC.RECONVERGENT B2 ;  /* 0x0000000000027941 */ /* 0x000fea0003800200 */
.L_x_89:
[----:B------:R-:W0:Y:S01]  /*5b40*/  LDCU UR4, c[0x0][0x3d0] ;  /* 0x00007a00ff0477ac */ /* 0x000e220008000800 */
[C---:B------:R-:W-:Y:S01]  /*5b50*/  FSETP.NEU.AND P3, PT, R2.reuse, RZ, PT ;  /* 0x000000ff0200720b */ /* 0x040fe20003f6d000 */
[----:B------:R-:W-:Y:S01]  /*5b60*/  BSSY.RECONVERGENT B2, `(.L_x_91) ;  /* 0x0000021000027945 */ /* 0x000fe20003800200 */
[----:B------:R-:W-:Y:S02]  /*5b70*/  FSETP.NEU.AND P2, PT, R2, 1, PT ;  /* 0x3f8000000200780b */ /* 0x000fe40003f4d000 */
[----:B------:R-:W-:Y:S02]  /*5b80*/  FSEL R6, R15, RZ, P3 ;  /* 0x000000ff0f067208 */ /* 0x000fe40001800000 */
[----:B------:R-:W-:Y:S02]  /*5b90*/  FSEL R14, R14, RZ, P3 ;  /* 0x000000ff0e0e7208 */ /* 0x000fe40001800000 */
[----:B------:R-:W-:Y:S02]  /*5ba0*/  FSEL R3, R6, +QNAN , P1 ;  /* 0x7ff0000006037808 */ /* 0x000fe40000800000 */
[----:B------:R-:W-:Y:S01]  /*5bb0*/  MOV R2, 0x1 ;  /* 0x0000000100027802 */ /* 0x000fe20000000f00 */
[----:B0-----:R-:W0:Y:S02]  /*5bc0*/  F2F.F64.F32 R18, UR4 ;  /* 0x0000000400127d10 */ /* 0x001e240008201800 */
[----:B0-----:R-:W-:-:S10]  /*5bd0*/  DADD R4, R18, 2 ;  /* 0x4000000012047429 */ /* 0x001fd40000000000 */
[----:B------:R-:W-:Y:S02]  /*5be0*/  @!P5 FSEL R6, R5, R3, P0 ;  /* 0x000000030506d208 */ /* 0x000fe40000000000 */
[----:B------:R-:W-:Y:S02]  /*5bf0*/  FSEL R5, R14, RZ, P1 ;  /* 0x000000ff0e057208 */ /* 0x000fe40000800000 */
[----:B------:R-:W-:Y:S02]  /*5c00*/  FSEL R7, R6, 1.875, P2 ;  /* 0x3ff0000006077808 */ /* 0x000fe40001000000 */
[----:B------:R-:W-:Y:S02]  /*5c10*/  @!P5 FSEL R14, R4, R5, P0 ;  /* 0x00000005040ed208 */ /* 0x000fe40000000000 */
[----:B------:R-:W0:Y:S01]  /*5c20*/  MUFU.RCP64H R3, R7 ;  /* 0x0000000700037308 */ /* 0x000e220000001800 */
[----:B------:R-:W-:Y:S02]  /*5c30*/  FSETP.GEU.AND P1, PT, |R21|, 6.5827683646048100446e-37, PT ;  /* 0x036000001500780b */ /* 0x000fe40003f2e200 */
[----:B------:R-:W-:-:S06]  /*5c40*/  FSEL R6, R14, RZ, P2 ;  /* 0x000000ff0e067208 */ /* 0x000fcc0001000000 */
[----:B0-----:R-:W-:-:S08]  /*5c50*/  DFMA R4, -R6, R2, 1 ;  /* 0x3ff000000604742b */ /* 0x001fd00000000102 */
        /* <DEDUP_REMOVED lines=17> */
.L_x_92:
[----:B------:R-:W-:Y:S05]  /*5d70*/  BSYNC.RECONVERGENT B2 ;  /* 0x0000000000027941 */ /* 0x000fea0003800200 */
.L_x_91:
[----:B------:R-:W-:-:S07]  /*5d80*/  MOV R6, 0x1 ;  /* 0x0000000100067802 */ /* 0x000fce0000000f00 */
.L_x_103:
[----:B0-----:R-:W0:Y:S01]  /*5d90*/  LDC R5, c[0x0][0x3b8] ;  /* 0x0000ee00ff057b82 */ /* 0x001e220000000800 */
[----:B------:R-:W-:Y:S01]  /*5da0*/  BSSY.RECONVERGENT B0, `(.L_x_93) ;  /* 0x000009d000007945 */ /* 0x000fe20003800200 */
[----:B------:R-:W-:Y:S02]  /*5db0*/  IMAD.MOV.U32 R7, RZ, RZ, R6 ;  /* 0x000000ffff077224 */ /* 0x000fe400078e0006 */
[----:B------:R-:W-:Y:S02]  /*5dc0*/  IMAD.MOV.U32 R9, RZ, RZ, 0x1 ;  /* 0x00000001ff097424 */ /* 0x000fe400078e00ff */
[C---:B0-----:R-:W-:Y:S01]  /*5dd0*/  IMAD R8, R6.reuse, R5, -R5 ;  /* 0x0000000506087224 */ /* 0x041fe200078e0a05 */
[----:B------:R-:W-:-:S07]  /*5de0*/  IADD3 R6, PT, PT, R6, 0x1, RZ ;  /* 0x0000000106067810 */ /* 0x000fce0007ffe0ff */
.L_x_102:
[----:B0-----:R-:W0:Y:S01]  /*5df0*/  LDC.64 R20, c[0x0][0x3a8] ;  /* 0x0000ea00ff147b82 */ /* 0x001e220000000a00 */
[----:B------:R-:W1:Y:S07]  /*5e00*/  LDCU UR4, c[0x0][0x3b8] ;  /* 0x00007700ff0477ac */ /* 0x000e6e0008000800 */
[----:B------:R-:W2:Y:S01]  /*5e10*/  LDC R31, c[0x0][0x3cc] ;  /* 0x0000f300ff1f7b82 */ /* 0x000ea20000000800 */
[----:B-1----:R-:W-:Y:S01]  /*5e20*/  IMAD R10, R7, UR4, R9 ;  /* 0x00000004070a7c24 */ /* 0x002fe2000f8e0209 */
[----:B------:R-:W1:Y:S03]  /*5e30*/  LDCU UR4, c[0x0][0x3d4] ;  /* 0x00007a80ff0477ac */ /* 0x000e660008000800 */
[----:B0-----:R-:W-:-:S05]  /*5e40*/  IMAD.WIDE.U32 R20, R10, 0x4, R20 ;  /* 0x000000040a147825 */ /* 0x001fca00078e0014 */
[----:B------:R-:W1:Y:S01]  /*5e50*/  LDG.E R15, desc[UR36][R20.64] ;  /* 0x00000024140f7981 */ /* 0x000e62000c1e1900 */
[----:B------:R-:W-:Y:S01]  /*5e60*/  BSSY.RECONVERGENT B2, `(.L_x_94) ;  /* 0x000000f000027945 */ /* 0x000fe20003800200 */
[----:B--2---:R-:W0:Y:S02]  /*5e70*/  MUFU.RCP R4, R31 ;  /* 0x0000001f00047308 */ /* 0x004e240000001000 */
[----:B0-----:R-:W-:-:S04]  /*5e80*/  FFMA R5, R4, -R31, 1 ;  /* 0x3f80000004057423 */ /* 0x001fc8000000081f */
[----:B------:R-:W-:Y:S01]  /*5e90*/  FFMA R5, R4, R5, R4 ;  /* 0x0000000504057223 */ /* 0x000fe20000000004 */
[----:B-1----:R-:W-:-:S04]  /*5ea0*/  FMUL R0, R15, UR4 ;  /* 0x000000040f007c20 */ /* 0x002fc80008400000 */
[----:B------:R-:W0:Y:S01]  /*5eb0*/  FCHK P0, R0, R31 ;  /* 0x0000001f00007302 */ /* 0x000e220000000000 */
[----:B------:R-:W-:-:S04]  /*5ec0*/  FFMA R4, R0, R5, RZ ;  /* 0x0000000500047223 */ /* 0x000fc800000000ff */
[----:B------:R-:W-:-:S04]  /*5ed0*/  FFMA R11, R4, -R31, R0 ;  /* 0x8000001f040b7223 */ /* 0x000fc80000000000 */
[----:B------:R-:W-:Y:S01]  /*5ee0*/  FFMA R14, R5, R11, R4 ;  /* 0x0000000b050e7223 */ /* 0x000fe20000000004 */
[----:B0-----:R-:W-:Y:S06]  /*5ef0*/  @!P0 BRA `(.L_x_95) ;  /* 0x0000000000148947 */ /* 0x001fec0003800000 */
[----:B------:R-:W0:Y:S01]  /*5f00*/  LDCU UR4, c[0x0][0x3cc] ;  /* 0x00007980ff0477ac */ /* 0x000e220008000800 */
[----:B------:R-:W-:Y:S01]  /*5f10*/  MOV R32, 0x5f40 ;  /* 0x00005f4000207802 */ /* 0x000fe20000000f00 */
[----:B0-----:R-:W-:-:S07]  /*5f20*/  IMAD.U32 R5, RZ, RZ, UR4 ;  /* 0x00000004ff057e24 */ /* 0x001fce000f8e00ff */
[----:B------:R-:W-:Y:S05]  /*5f30*/  CALL.REL.NOINC `($__internal_2_$__cuda_sm3x_div_rn_noftz_f32_slowpath) ;  /* 0x0000003000347944 */ /* 0x000fea0003c00000 */
[----:B------:R-:W-:-:S07]  /*5f40*/  IMAD.MOV.U32 R14, RZ, RZ, R35 ;  /* 0x000000ffff0e7224 */ /* 0x000fce00078e0023 */
.L_x_95:
[----:B------:R-:W-:Y:S05]  /*5f50*/  BSYNC.RECONVERGENT B2 ;  /* 0x0000000000027941 */ /* 0x000fea0003800200 */
.L_x_94:
[----:B------:R-:W0:Y:S08]  /*5f60*/  LDC.64 R4, c[0x0][0x3a8] ;  /* 0x0000ea00ff047b82 */ /* 0x000e300000000a00 */
[----:B------:R-:W1:Y:S01]  /*5f70*/  LDC R35, c[0x0][0x3d0] ;  /* 0x0000f400ff237b82 */ /* 0x000e620000000800 */
[----:B0-----:R-:W-:-:S05]  /*5f80*/  IMAD.WIDE R4, R10, 0x4, R4 ;  /* 0x000000040a047825 */ /* 0x001fca00078e0204 */
[----:B------:R-:W2:Y:S01]  /*5f90*/  LDG.E R30, desc[UR36][R4.64+-0x4] ;  /* 0xfffffc24041e7981 */ /* 0x000ea2000c1e1900 */
[----:B------:R-:W-:Y:S01]  /*5fa0*/  BSSY.RECONVERGENT B2, `(.L_x_96) ;  /* 0x0000010000027945 */ /* 0x000fe20003800200 */
[----:B-1----:R-:W0:Y:S08]  /*5fb0*/  MUFU.RCP R11, R35 ;  /* 0x00000023000b7308 */ /* 0x002e300000001000 */
[----:B------:R-:W1:Y:S01]  /*5fc0*/  FCHK P0, R0, R35 ;  /* 0x0000002300007302 */ /* 0x000e620000000000 */
[----:B0-----:R-:W-:-:S04]  /*5fd0*/  FFMA R32, R11, -R35, 1 ;  /* 0x3f8000000b207423 */ /* 0x001fc80000000823 */
[----:B------:R-:W-:-:S04]  /*5fe0*/  FFMA R11, R11, R32, R11 ;  /* 0x000000200b0b7223 */ /* 0x000fc8000000000b */
[----:B------:R-:W-:-:S04]  /*5ff0*/  FFMA R33, R0, R11, RZ ;  /* 0x0000000b00217223 */ /* 0x000fc800000000ff */
[----:B------:R-:W-:-:S04]  /*6000*/  FFMA R34, R33, -R35, R0 ;  /* 0x8000002321227223 */ /* 0x000fc80000000000 */
[----:B------:R-:W-:Y:S01]  /*6010*/  FFMA R38, R11, R34, R33 ;  /* 0x000000220b267223 */ /* 0x000fe20000000021 */
[----:B--2---:R-:W-:-:S04]  /*6020*/  FADD R32, R15, -R30 ;  /* 0x8000001e0f207221 */ /* 0x004fc80000000000 */
[----:B------:R-:W-:Y:S01]  /*6030*/  FFMA R31, R32, -R14, R15 ;  /* 0x8000000e201f7223 */ /* 0x000fe2000000000f */
[----:B-1----:R-:W-:Y:S06]  /*6040*/  @!P0 BRA `(.L_x_97) ;  /* 0x0000000000148947 */ /* 0x002fec0003800000 */
[----:B------:R-:W0:Y:S01]  /*6050*/  LDCU UR4, c[0x0][0x3d0] ;  /* 0x00007a00ff0477ac */ /* 0x000e220008000800 */
[----:B------:R-:W-:Y:S02]  /*6060*/  MOV R32, 0x6090 ;  /* 0x0000609000207802 */ /* 0x000fe40000000f00 */
[----:B0-----:R-:W-:-:S07]  /*6070*/  MOV R5, UR4 ;  /* 0x0000000400057c02 */ /* 0x001fce0008000f00 */
[----:B------:R-:W-:Y:S05]  /*6080*/  CALL.REL.NOINC `($__internal_2_$__cuda_sm3x_div_rn_noftz_f32_slowpath) ;  /* 0x0000002c00e07944 */ /* 0x000fea0003c00000 */
[----:B------:R-:W-:-:S07]  /*6090*/  IMAD.MOV.U32 R38, RZ, RZ, R35 ;  /* 0x000000ffff267224 */ /* 0x000fce00078e0023 */
.L_x_97:
[----:B------:R-:W-:Y:S05]  /*60a0*/  BSYNC.RECONVERGENT B2 ;  /* 0x0000000000027941 */ /* 0x000fea0003800200 */
.L_x_96:
[----:B------:R-:W0:Y:S01]  /*60b0*/  LDC.64 R36, c[0x0][0x3a8] ;  /* 0x0000ea00ff247b82 */ /* 0x000e220000000a00 */
[----:B------:R-:W1:Y:S01]  /*60c0*/  LDCU UR4, c[0x0][0x3b8] ;  /* 0x00007700ff0477ac */ /* 0x000e620008000800 */
[----:B------:R-:W-:Y:S01]  /*60d0*/  IMAD.IADD R11, R8, 0x1, R9 ;  /* 0x00000001080b7824 */ /* 0x000fe200078e0209 */
[----:B------:R-:W2:Y:S05]  /*60e0*/  LDG.E R20, desc[UR36][R20.64+0x4] ;  /* 0x0000042414147981 */ /* 0x000eaa000c1e1900 */
[----:B------:R-:W3:Y:S01]  /*60f0*/  LDC.64 R34, c[0x0][0x398] ;  /* 0x0000e600ff227b82 */ /* 0x000ee20000000a00 */
[----:B0-----:R-:W-:Y:S01]  /*6100*/  IMAD.WIDE R4, R11, 0x4, R36 ;  /* 0x000000040b047825 */ /* 0x001fe200078e0224 */
[----:B-1----:R-:W-:-:S03]  /*6110*/  IADD3 R14, PT, PT, R10, UR4, RZ ;  /* 0x000000040a0e7c10 */ /* 0x002fc6000fffe0ff */
[----:B------:R-:W-:Y:S01]  /*6120*/  FADD R39, R15, R15 ;  /* 0x0000000f0f277221 */ /* 0x000fe20000000000 */
[----:B------:R-:W0:Y:S01]  /*6130*/  LDCU UR4, c[0x0][0x3d4] ;  /* 0x00007a80ff0477ac */ /* 0x000e220008000800 */
[----:B------:R-:W4:Y:S01]  /*6140*/  LDG.E R0, desc[UR36][R4.64] ;  /* 0x0000002404007981 */ /* 0x000f22000c1e1900 */
[----:B---3--:R-:W-:-:S04]  /*6150*/  IMAD.WIDE.U32 R32, R10, 0x4, R34 ;  /* 0x000000040a207825 */ /* 0x008fc800078e0022 */
[----:B------:R-:W-:Y:S02]  /*6160*/  IMAD.WIDE R34, R10, 0x4, R34 ;  /* 0x000000040a227825 */ /* 0x000fe400078e0222 */
[----:B------:R-:W3:Y:S02]  /*6170*/  LDG.E R32, desc[UR36][R32.64+0x4] ;  /* 0x0000042420207981 */ /* 0x000ee4000c1e1900 */
[----:B------:R-:W-:Y:S02]  /*6180*/  IMAD.WIDE.U32 R36, R14, 0x4, R36 ;  /* 0x000000040e247825 */ /* 0x000fe400078e0024 */
[----:B------:R1:W3:Y:S04]  /*6190*/  LDG.E R35, desc[UR36][R34.64+-0x4] ;  /* 0xfffffc2422237981 */ /* 0x0002e8000c1e1900 */
[----:B------:R-:W5:Y:S01]  /*61a0*/  LDG.E R36, desc[UR36][R36.64] ;  /* 0x0000002424247981 */ /* 0x000f62000c1e1900 */
[----:B-1----:R-:W1:Y:S01]  /*61b0*/  LDC R34, c[0x0][0x3cc] ;  /* 0x0000f300ff227b82 */ /* 0x002e620000000800 */
[----:B--2---:R-:W-:-:S04]  /*61c0*/  FADD R41, R20, -R39 ;  /* 0x8000002714297221 */ /* 0x004fc80000000000 */
[----:B------:R-:W-:Y:S01]  /*61d0*/  FADD R41, R30, R41 ;  /* 0x000000291e297221 */ /* 0x000fe20000000000 */
[----:B----4-:R-:W-:-:S04]  /*61e0*/  FADD R20, R15, -R0 ;  /* 0x800000000f147221 */ /* 0x010fc80000000000 */
[----:B------:R-:W-:Y:S01]  /*61f0*/  FFMA R38, R20, -R38, R31 ;  /* 0x8000002614267223 */ /* 0x000fe2000000001f */
[----:B---3--:R-:W-:Y:S01]  /*6200*/  FADD R5, R32, -R35 ;  /* 0x8000002320057221 */ /* 0x008fe20000000000 */
[----:B------:R-:W-:Y:S01]  /*6210*/  F2F.F64.F32 R20, R41 ;  /* 0x0000002900147310 */ /* 0x000fe20000201800 */
[----:B------:R-:W2:Y:S02]  /*6220*/  LDC.64 R32, c[0x0][0x380] ;  /* 0x0000e000ff207b82 */ /* 0x000ea40000000a00 */
[----:B------:R-:W-:Y:S01]  /*6230*/  FFMA R38, R5, -R27, R38 ;  /* 0x8000001b05267223 */ /* 0x000fe20000000026 */
[----:B-----5:R-:W-:-:S04]  /*6240*/  FADD R39, -R39, R36 ;  /* 0x0000002427277221 */ /* 0x020fc80000000100 */
[----:B------:R-:W3:Y:S01]  /*6250*/  F2F.F64.F32 R4, R38 ;  /* 0x0000002600047310 */ /* 0x000ee20000201800 */
[----:B------:R-:W-:-:S07]  /*6260*/  FADD R39, R0, R39 ;  /* 0x0000002700277221 */ /* 0x000fce0000000000 */
[----:B------:R-:W4:Y:S01]  /*6270*/  F2F.F64.F32 R30, R39 ;  /* 0x00000027001e7310 */ /* 0x000f220000201800 */
[----:B---3--:R-:W-:Y:S01]  /*6280*/  DFMA R4, R20, R12, R4 ;  /* 0x0000000c1404722b */ /* 0x008fe20000000004 */
[----:B------:R-:W3:Y:S07]  /*6290*/  LDC.64 R20, c[0x0][0x3b0] ;  /* 0x0000ec00ff147b82 */ /* 0x000eee0000000a00 */
[----:B----4-:R-:W-:-:S10]  /*62a0*/  DFMA R4, R30, R2, R4 ;  /* 0x000000021e04722b */ /* 0x010fd40000000004 */
[----:B------:R-:W4:Y:S01]  /*62b0*/  F2F.F32.F64 R5, R4 ;  /* 0x0000000400057310 */ /* 0x000f220000301000 */
[----:B--2---:R-:W-:-:S04]  /*62c0*/  IMAD.WIDE.U32 R30, R10, 0x4, R32 ;  /* 0x000000040a1e7825 */ /* 0x004fc800078e0020 */
[----:B---3--:R-:W-:Y:S01]  /*62d0*/  IMAD.WIDE.U32 R20, R10, 0x4, R20 ;  /* 0x000000040a147825 */ /* 0x008fe200078e0014 */
[----:B----4-:R2:W-:Y:S04]  /*62e0*/  STG.E desc[UR36][R30.64], R5 ;  /* 0x000000051e007986 */ /* 0x0105e8000c101924 */
[----:B------:R-:W0:Y:S01]  /*62f0*/  LDG.E R15, desc[UR36][R20.64] ;  /* 0x00000024140f7981 */ /* 0x000e22000c1e1900 */
[----:B-1----:R-:W1:Y:S01]  /*6300*/  MUFU.RCP R35, R34 ;  /* 0x0000002200237308 */ /* 0x002e620000001000 */
[----:B------:R-:W-:Y:S01]  /*6310*/  BSSY.RECONVERGENT B2, `(.L_x_98) ;  /* 0x000000f000027945 */ /* 0x000fe20003800200 */
[----:B-1----:R-:W-:-:S04]  /*6320*/  FFMA R0, R35, -R34, 1 ;  /* 0x3f80000023007423 */ /* 0x002fc80000000822 */
[----:B------:R-:W-:Y:S01]  /*6330*/  FFMA R0, R35, R0, R35 ;  /* 0x0000000023007223 */ /* 0x000fe20000000023 */
[----:B0-----:R-:W-:-:S04]  /*6340*/  FMUL R33, R15, UR4 ;  /* 0x000000040f217c20 */ /* 0x001fc80008400000 */
[----:B------:R-:W0:Y:S01]  /*6350*/  FCHK P0, R33, R34 ;  /* 0x0000002221007302 */ /* 0x000e220000000000 */
[----:B------:R-:W-:-:S04]  /*6360*/  FFMA R4, R0, R33, RZ ;  /* 0x0000002100047223 */ /* 0x000fc800000000ff */
[----:B------:R-:W-:-:S04]  /*6370*/  FFMA R35, R4, -R34, R33 ;  /* 0x8000002204237223 */ /* 0x000fc80000000021 */
[----:B------:R-:W-:Y:S01]  /*6380*/  FFMA R32, R0, R35, R4 ;  /* 0x0000002300207223 */ /* 0x000fe20000000004 */
[----:B0-2---:R-:W-:Y:S06]  /*6390*/  @!P0 BRA `(.L_x_99) ;  /* 0x0000000000188947 */ /* 0x005fec0003800000 */
[----:B------:R-:W0:Y:S01]  /*63a0*/  LDCU UR4, c[0x0][0x3cc] ;  /* 0x00007980ff0477ac */ /* 0x000e220008000800 */
[----:B------:R-:W-:Y:S01]  /*63b0*/  IMAD.MOV.U32 R0, RZ, RZ, R33 ;  /* 0x000000ffff007224 */ /* 0x000fe200078e0021 */
[----:B------:R-:W-:Y:S01]  /*63c0*/  MOV R32, 0x63f0 ;  /* 0x000063f000207802 */ /* 0x000fe20000000f00 */
[----:B0-----:R-:W-:-:S07]  /*63d0*/  IMAD.U32 R5, RZ, RZ, UR4 ;  /* 0x00000004ff057e24 */ /* 0x001fce000f8e00ff */
[----:B------:R-:W-:Y:S05]  /*63e0*/  CALL.REL.NOINC `($__internal_2_$__cuda_sm3x_div_rn_noftz_f32_slowpath) ;  /* 0x0000002c00087944 */ /* 0x000fea0003c00000 */
[----:B------:R-:W-:-:S07]  /*63f0*/  MOV R32, R35 ;  /* 0x0000002300207202 */ /* 0x000fce0000000f00 */
.L_x_99:
[----:B------:R-:W-:Y:S05]  /*6400*/  BSYNC.RECONVERGENT B2 ;  /* 0x0000000000027941 */ /* 0x000fea0003800200 */
.L_x_98:
        /* <DEDUP_REMOVED lines=16> */
[----:B------:R-:W-:Y:S01]  /*6510*/  IMAD.MOV.U32 R0, RZ, RZ, R33 ;  /* 0x000000ffff007224 */ /* 0x000fe200078e0021 */
[----:B------:R-:W-:Y:S01]  /*6520*/  MOV R32, 0x6550 ;  /* 0x0000655000207802 */ /* 0x000fe20000000f00 */
[----:B0-----:R-:W-:-:S07]  /*6530*/  IMAD.U32 R5, RZ, RZ, UR4 ;  /* 0x00000004ff057e24 */ /* 0x001fce000f8e00ff */
[----:B------:R-:W-:Y:S05]  /*6540*/  CALL.REL.NOINC `($__internal_2_$__cuda_sm3x_div_rn_noftz_f32_slowpath) ;  /* 0x0000002800b07944 */ /* 0x000fea0003c00000 */
[----:B------:R-:W-:-:S07]  /*6550*/  MOV R0, R35 ;  /* 0x0000002300007202 */ /* 0x000fce0000000f00 */
.L_x_101:
[----:B------:R-:W-:Y:S05]  /*6560*/  BSYNC.RECONVERGENT B2 ;  /* 0x0000000000027941 */ /* 0x000fea0003800200 */
.L_x_100:
[----:B------:R-:W0:Y:S01]  /*6570*/  LDC.64 R36, c[0x0][0x3b0] ;  /* 0x0000ec00ff247b82 */ /* 0x000e220000000a00 */
[----:B------:R-:W2:Y:S07]  /*6580*/  LDG.E R20, desc[UR36][R20.64+0x4] ;  /* 0x0000042414147981 */ /* 0x000eae000c1e1900 */
[----:B------:R-:W1:Y:S01]  /*6590*/  LDC.64 R34, c[0x0][0x398] ;  /* 0x0000e600ff227b82 */ /* 0x000e620000000a00 */
[----:B0-----:R-:W-:-:S05]  /*65a0*/  IMAD.WIDE R4, R11, 0x4, R36 ;  /* 0x000000040b047825 */ /* 0x001fca00078e0224 */
[----:B------:R-:W3:Y:S01]  /*65b0*/  LDG.E R38, desc[UR36][R4.64] ;  /* 0x0000002404267981 */ /* 0x000ee2000c1e1900 */
[----:B-1----:R-:W-:-:S04]  /*65c0*/  IMAD.WIDE.U32 R32, R14, 0x4, R34 ;  /* 0x000000040e207825 */ /* 0x002fc800078e0022 */
[----:B------:R-:W-:Y:S02]  /*65d0*/  IMAD.WIDE R34, R11, 0x4, R34 ;  /* 0x000000040b227825 */ /* 0x000fe400078e0222 */
[----:B------:R-:W4:Y:S02]  /*65e0*/  LDG.E R32, desc[UR36][R32.64] ;  /* 0x0000002420207981 */ /* 0x000f24000c1e1900 */
[----:B------:R-:W-:Y:S02]  /*65f0*/  IMAD.WIDE.U32 R36, R14, 0x4, R36 ;  /* 0x000000040e247825 */ /* 0x000fe400078e0024 */
[----:B------:R-:W4:Y:S04]  /*6600*/  LDG.E R35, desc[UR36][R34.64] ;  /* 0x0000002422237981 */ /* 0x000f28000c1e1900 */
[----:B------:R-:W5:Y:S01]  /*6610*/  LDG.E R36, desc[UR36][R36.64] ;  /* 0x0000002424247981 */ /* 0x000f62000c1e1900 */
[----:B------:R-:W-:Y:S01]  /*6620*/  FADD R11, R15, R15 ;  /* 0x0000000f0f0b7221 */ /* 0x000fe20000000000 */
[----:B------:R-:W-:-:S05]  /*6630*/  VIADD R9, R9, 0x1 ;  /* 0x0000000109097836 */ /* 0x000fca0000000000 */
[----:B------:R-:W-:Y:S01]  /*6640*/  ISETP.NE.AND P0, PT, R9, UR44, PT ;  /* 0x0000002c09007c0c */ /* 0x000fe2000bf05270 */
[----:B--2---:R-:W-:Y:S01]  /*6650*/  FADD R39, R20, -R11 ;  /* 0x8000000b14277221 */ /* 0x004fe20000000000 */
[----:B---3--:R-:W-:-:S03]  /*6660*/  FADD R14, R15, -R38 ;  /* 0x800000260f0e7221 */ /* 0x008fc60000000000 */
[----:B------:R-:W-:Y:S01]  /*6670*/  FADD R15, R30, R39 ;  /* 0x000000271e0f7221 */ /* 0x000fe20000000000 */
[----:B------:R-:W-:Y:S02]  /*6680*/  FFMA R0, R14, -R0, R31 ;  /* 0x800000000e007223 */ /* 0x000fe4000000001f */
[----:B------:R-:W0:Y:S01]  /*6690*/  LDC.64 R30, c[0x0][0x388] ;  /* 0x0000e200ff1e7b82 */ /* 0x000e220000000a00 */
[----:B----4-:R-:W-:-:S04]  /*66a0*/  FADD R5, R32, -R35 ;  /* 0x8000002320057221 */ /* 0x010fc80000000000 */
[----:B------:R-:W-:Y:S01]  /*66b0*/  FFMA R0, R5, -R27, R0 ;  /* 0x8000001b05007223 */ /* 0x000fe20000000000 */
[----:B-----5:R-:W-:Y:S01]  /*66c0*/  FADD R11, -R11, R36 ;  /* 0x000000240b0b7221 */ /* 0x020fe20000000100 */
[----:B------:R-:W-:Y:S03]  /*66d0*/  F2F.F64.F32 R14, R15 ;  /* 0x0000000f000e7310 */ /* 0x000fe60000201800 */
[----:B------:R-:W-:-:S05]  /*66e0*/  FADD R20, R38, R11 ;  /* 0x0000000b26147221 */ /* 0x000fca0000000000 */
[----:B------:R-:W1:Y:S08]  /*66f0*/  F2F.F64.F32 R4, R0 ;  /* 0x0000000000047310 */ /* 0x000e700000201800 */
[----:B------:R-:W2:Y:S01]  /*6700*/  F2F.F64.F32 R20, R20 ;  /* 0x0000001400147310 */ /* 0x000ea20000201800 */
[----:B-1----:R-:W-:-:S08]  /*6710*/  DFMA R4, R14, R12, R4 ;  /* 0x0000000c0e04722b */ /* 0x002fd00000000004 */
[----:B--2---:R-:W-:-:S10]  /*6720*/  DFMA R4, R20, R2, R4 ;  /* 0x000000021404722b */ /* 0x004fd40000000004 */
[----:B------:R-:W1:Y:S01]  /*6730*/  F2F.F32.F64 R5, R4 ;  /* 0x0000000400057310 */ /* 0x000e620000301000 */
[----:B0-----:R-:W-:-:S05]  /*6740*/  IMAD.WIDE.U32 R10, R10, 0x4, R30 ;  /* 0x000000040a0a7825 */ /* 0x001fca00078e001e */
[----:B-1----:R0:W-:Y:S01]  /*6750*/  STG.E desc[UR36][R10.64], R5 ;  /* 0x000000050a007986 */ /* 0x0021e2000c101924 */
[----:B------:R-:W-:Y:S05]  /*6760*/  @P0 BRA `(.L_x_102) ;  /* 0xfffffff400a00947 */ /* 0x000fea000383ffff */
[----:B------:R-:W-:Y:S05]  /*6770*/  BSYNC.RECONVERGENT B0 ;  /* 0x0000000000007941 */ /* 0x000fea0003800200 */
.L_x_93:
[----:B------:R-:W1:Y:S02]  /*6780*/  LDCU UR4, c[0x0][0x3bc] ;  /* 0x00007780ff0477ac */ /* 0x000e640008000800 */
[----:B-1----:R-:W-:-:S06]  /*6790*/  UIADD3 UR4, UPT, UPT, UR4, -0x1, URZ ;  /* 0xffffffff04047890 */ /* 0x002fcc000fffe0ff */
[----:B------:R-:W-:-:S13]  /*67a0*/  ISETP.NE.AND P0, PT, R6, UR4, PT ;  /* 0x0000000406007c0c */ /* 0x000fda000bf05270 */
[----:B------:R-:W-:Y:S05]  /*67b0*/  @P0 BRA `(.L_x_103) ;  /* 0xfffffff400740947 */ /* 0x000fea000383ffff */
.L_x_86:
[----:B------:R-:W-:Y:S05]  /*67c0*/  BSYNC.RECONVERGENT B1 ;  /* 0x0000000000017941 */ /* 0x000fea0003800200 */
.L_x_85:
[----:B------:R-:W5:Y:S02]  /*67d0*/  LDC R2, c[0x0][0x3b8] ;  /* 0x0000ee00ff027b82 */ /* 0x000f640000000800 */
[----:B-----5:R-:W-:-:S13]  /*67e0*/  ISETP.GE.AND P0, PT, R2, 0x1, PT ;  /* 0x000000010200780c */ /* 0x020fda0003f06270 */
[----:B------:R-:W-:Y:S05]  /*67f0*/  @!P0 BRA `(.L_x_104) ;  /* 0x0000001c00a88947 */ /* 0x000fea0003800000 */
[----:B------:R-:W-:Y:S01]  /*6800*/  IMAD.U32 R0, RZ, RZ, UR44 ;  /* 0x0000002cff007e24 */ /* 0x000fe2000f8e00ff */
[----:B01234-:R-:W-:-:S04]  /*6810*/  MOV R5, RZ ;  /* 0x000000ff00057202 */ /* 0x01ffc80000000f00 */
[----:B------:R-:W-:Y:S02]  /*6820*/  ISETP.GE.U32.AND P0, PT, R0, 0xf, PT ;  /* 0x0000000f0000780c */ /* 0x000fe40003f06070 */
[----:B------:R-:W-:-:S11]  /*6830*/  LOP3.LUT R0, R2, 0x7ffffff0, RZ, 0xc0, !PT ;  /* 0x7ffffff002007812 */ /* 0x000fd600078ec0ff */
[----:B------:R-:W-:Y:S05]  /*6840*/  @!P0 BRA `(.L_x_105) ;  /* 0x0000000000648947 */ /* 0x000fea0003800000 */
[----:B------:R-:W0:Y:S01]  /*6850*/  LDC.64 R6, c[0x0][0x380] ;  /* 0x0000e000ff067b82 */ /* 0x000e220000000a00 */
[----:B------:R-:W-:Y:S01]  /*6860*/  BSSY.RECONVERGENT B0, `(.L_x_106) ;  /* 0x0000016000007945 */ /* 0x000fe20003800200 */
[----:B------:R-:W-:-:S07]  /*6870*/  IMAD.MOV.U32 R3, RZ, RZ, RZ ;  /* 0x000000ffff037224 */ /* 0x000fce00078e00ff */
.L_x_107:
[----:B01----:R-:W-:-:S04]  /*6880*/  IMAD.WIDE.U32 R4, R3, 0x4, R6 ;  /* 0x0000000403047825 */ /* 0x003fc800078e0006 */
[----:B------:R-:W-:Y:S01]  /*6890*/  VIADD R3, R3, 0x10 ;  /* 0x0000001003037836 */ /* 0x000fe20000000000 */
[----:B------:R1:W-:Y:S04]  /*68a0*/  STG.E desc[UR36][R4.64], RZ ;  /* 0x000000ff04007986 */ /* 0x0003e8000c101924 */
[----:B------:R1:W-:Y:S01]  /*68b0*/  STG.E desc[UR36][R4.64+0x4], RZ ;  /* 0x000004ff04007986 */ /* 0x0003e2000c101924 */
[----:B------:R-:W-:-:S03]  /*68c0*/  ISETP.NE.AND P1, PT, R3, R0, PT ;  /* 0x000000000300720c */ /* 0x000fc60003f25270 */
[----:B------:R1:W-:Y:S04]  /*68d0*/  STG.E desc[UR36][R4.64+0x8], RZ ;  /* 0x000008ff04007986 */ /* 0x0003e8000c101924 */
        /* <DEDUP_REMOVED lines=15> */
.L_x_106:
[----:B-1----:R-:W-:-:S07]  /*69d0*/  MOV R5, R0 ;  /* 0x0000000000057202 */ /* 0x002fce0000000f00 */
.L_x_105:
[C---:B------:R-:W-:Y:S02]  /*69e0*/  LOP3.LUT P1, R3, R2.reuse, 0xf, RZ, 0xc0, !PT ;  /* 0x0000000f02037812 */ /* 0x040fe4000782c0ff */
[C---:B------:R-:W-:Y:S02]  /*69f0*/  LOP3.LUT R34, R2.reuse, 0x3, RZ, 0xc0, !PT ;  /* 0x0000000302227812 */ /* 0x040fe400078ec0ff */
[----:B------:R-:W-:-:S09]  /*6a00*/  LOP3.LUT R4, R2, 0x7, RZ, 0xc0, !PT ;  /* 0x0000000702047812 */ /* 0x000fd200078ec0ff */
[----:B------:R-:W-:Y:S05]  /*6a10*/  @!P1 BRA `(.L_x_108) ;  /* 0x0000000000909947 */ /* 0x000fea0003800000 */
[----:B------:R-:W-:Y:S01]  /*6a20*/  VIADD R6, R3, 0xffffffff ;  /* 0xffffffff03067836 */ /* 0x000fe20000000000 */
[----:B------:R-:W-:-:S04]  /*6a30*/  ISETP.NE.AND P1, PT, R4, RZ, PT ;  /* 0x000000ff0400720c */ /* 0x000fc80003f25270 */
[----:B------:R-:W-:-:S13]  /*6a40*/  ISETP.GE.U32.AND P2, PT, R6, 0x7, PT ;  /* 0x000000070600780c */ /* 0x000fda0003f46070 */
[----:B------:R-:W-:Y:S05]  /*6a50*/  @!P2 BRA `(.L_x_109) ;  /* 0x00000000002ca947 */ /* 0x000fea0003800000 */
[----:B------:R-:W0:Y:S02]  /*6a60*/  LDC.64 R6, c[0x0][0x380] ;  /* 0x0000e000ff067b82 */ /* 0x000e240000000a00 */
[----:B0-----:R-:W-:-:S04]  /*6a70*/  IMAD.WIDE.U32 R6, R5, 0x4, R6 ;  /* 0x0000000405067825 */ /* 0x001fc800078e0006 */
[----:B------:R-:W-:Y:S01]  /*6a80*/  VIADD R5, R5, 0x8 ;  /* 0x0000000805057836 */ /* 0x000fe20000000000 */
[----:B------:R0:W-:Y:S04]  /*6a90*/  STG.E desc[UR36][R6.64], RZ ;  /* 0x000000ff06007986 */ /* 0x0001e8000c101924 */
[----:B------:R0:W-:Y:S04]  /*6aa0*/  STG.E desc[UR36][R6.64+0x4], RZ ;  /* 0x000004ff06007986 */ /* 0x0001e8000c101924 */
[----:B------:R0:W-:Y:S04]  /*6ab0*/  STG.E desc[UR36][R6.64+0x8], RZ ;  /* 0x000008ff06007986 */ /* 0x0001e8000c101924 */
[----:B------:R0:W-:Y:S04]  /*6ac0*/  STG.E desc[UR36][R6.64+0xc], RZ ;  /* 0x00000cff06007986 */ /* 0x0001e8000c101924 */
[----:B------:R0:W-:Y:S04]  /*6ad0*/  STG.E desc[UR36][R6.64+0x10], RZ ;  /* 0x000010ff06007986 */ /* 0x0001e8000c101924 */
[----:B------:R0:W-:Y:S04]  /*6ae0*/  STG.E desc[UR36][R6.64+0x14], RZ ;  /* 0x000014ff06007986 */ /* 0x0001e8000c101924 */
[----:B------:R0:W-:Y:S04]  /*6af0*/  STG.E desc[UR36][R6.64+0x18], RZ ;  /* 0x000018ff06007986 */ /* 0x0001e8000c101924 */
[----:B------:R0:W-:Y:S02]  /*6b00*/  STG.E desc[UR36][R6.64+0x1c], RZ ;  /* 0x00001cff06007986 */ /* 0x0001e4000c101924 */
.L_x_109:
[----:B------:R-:W-:Y:S05]  /*6b10*/  @!P1 BRA `(.L_x_108) ;  /* 0x0000000000509947 */ /* 0x000fea0003800000 */
[----:B0-----:R-:W-:Y:S02]  /*6b20*/  IADD3 R6, PT, PT, R4, -0x1, RZ ;  /* 0xffffffff04067810 */ /* 0x001fe40007ffe0ff */
[----:B------:R-:W-:Y:S02]  /*6b30*/  ISETP.NE.AND P2, PT, R34, RZ, PT ;  /* 0x000000ff2200720c */ /* 0x000fe40003f45270 */
        /* <DEDUP_REMOVED lines=8> */
[----:B------:R0:W-:Y:S02]  /*6bc0*/  STG.E desc[UR36][R6.64+0xc], RZ ;  /* 0x00000cff06007986 */ /* 0x0001e4000c101924 */
.L_x_110:
[----:B------:R-:W-:Y:S05]  /*6bd0*/  @!P2 BRA `(.L_x_108) ;  /* 0x000000000020a947 */ /* 0x000fea0003800000 */
[----:B0-----:R-:W0:Y:S01]  /*6be0*/  LDC.64 R6, c[0x0][0x380] ;  /* 0x0000e000ff067b82 */ /* 0x001e220000000a00 */
[----:B------:R-:W-:Y:S01]  /*6bf0*/  ISETP.NE.AND P1, PT, R34, 0x1, PT ;  /* 0x000000012200780c */ /* 0x000fe20003f25270 */
[----:B0-----:R-:W-:-:S05]  /*6c00*/  IMAD.WIDE.U32 R6, R5, 0x4, R6 ;  /* 0x0000000405067825 */ /* 0x001fca00078e0006 */
[----:B------:R1:W-:Y:S07]  /*6c10*/  STG.E desc[UR36][R6.64], RZ ;  /* 0x000000ff06007986 */ /* 0x0003ee000c101924 */
[----:B------:R-:W-:Y:S05]  /*6c20*/  @!P1 BRA `(.L_x_108) ;  /* 0x00000000000c9947 */ /* 0x000fea0003800000 */
[----:B------:R-:W-:Y:S01]  /*6c30*/  ISETP.NE.AND P1, PT, R34, 0x2, PT ;  /* 0x000000022200780c */ /* 0x000fe20003f25270 */
[----:B------:R2:W-:-:S12]  /*6c40*/  STG.E desc[UR36][R6.64+0x4], RZ ;  /* 0x000004ff06007986 */ /* 0x0005d8000c101924 */
[----:B------:R2:W-:Y:S02]  /*6c50*/  @P1 STG.E desc[UR36][R6.64+0x8], RZ ;  /* 0x000008ff06001986 */ /* 0x0005e4000c101924 */
.L_x_108:
[----:B------:R-:W-:Y:S02]  /*6c60*/  IMAD.U32 R5, RZ, RZ, UR44 ;  /* 0x0000002cff057e24 */ /* 0x000fe4000f8e00ff */
[----:B------:R-:W-:-:S03]  /*6c70*/  HFMA2 R15, -RZ, RZ, 0, 0 ;  /* 0x00000000ff0f7431 */ /* 0x000fc600000001ff */
[----:B------:R-:W-:Y:S02]  /*6c80*/  ISETP.GE.U32.AND P1, PT, R5, 0x7, PT ;  /* 0x000000070500780c */ /* 0x000fe40003f26070 */
[----:B------:R-:W-:-:S11]  /*6c90*/  LOP3.LUT R5, R2, 0x7ffffff8, RZ, 0xc0, !PT ;  /* 0x7ffffff802057812 */ /* 0x000fd600078ec0ff */
[----:B------:R-:W-:Y:S05]  /*6ca0*/  @!P1 BRA `(.L_x_111) ;  /* 0x0000000000809947 */ /* 0x000fea0003800000 */
[----:B------:R-:W-:Y:S01]  /*6cb0*/  BSSY.RECONVERGENT B0, `(.L_x_112) ;  /* 0x000001e000007945 */ /* 0x000fe20003800200 */
[----:B------:R-:W-:-:S07]  /*6cc0*/  IMAD.MOV.U32 R35, RZ, RZ, RZ ;  /* 0x000000ffff237224 */ /* 0x000fce00078e00ff */
.L_x_113:
[C---:B0123--:R-:W-:Y:S01]  /*6cd0*/  IMAD R7, R35.reuse, R2, RZ ;  /* 0x0000000223077224 */ /* 0x04ffe200078e02ff */
[----:B------:R-:W0:Y:S01]  /*6ce0*/  LDC.64 R32, c[0x0][0x380] ;  /* 0x0000e000ff207b82 */ /* 0x000e220000000a00 */
[----:B------:R-:W-:Y:S02]  /*6cf0*/  IADD3 R35, PT, PT, R35, 0x8, RZ ;  /* 0x0000000823237810 */ /* 0x000fe40007ffe0ff */
[----:B------:R-:W-:Y:S02]  /*6d00*/  IMAD.IADD R9, R7, 0x1, R2 ;  /* 0x0000000107097824 */ /* 0x000fe400078e0202 */
[----:B------:R-:W-:-:S03]  /*6d10*/  ISETP.NE.AND P2, PT, R35, R5, PT ;  /* 0x000000052300720c */ /* 0x000fc60003f45270 */
[----:B------:R-:W-:-:S05]  /*6d20*/  IADD3 R11, PT, PT, R9, R2, RZ ;  /* 0x00000002090b7210 */ /* 0x000fca0007ffe0ff */
[----:B------:R-:W-:-:S04]  /*6d30*/  IMAD.IADD R13, R11, 0x1, R2 ;  /* 0x000000010b0d7824 */ /* 0x000fc800078e0202 */
[----:B------:R-:W-:-:S05]  /*6d40*/  IMAD.IADD R15, R13, 0x1, R2 ;  /* 0x000000010d0f7824 */ /* 0x000fca00078e0202 */
[----:B------:R-:W-:Y:S01]  /*6d50*/  IADD3 R21, PT, PT, R15, R2, RZ ;  /* 0x000000020f157210 */ /* 0x000fe20007ffe0ff */
[----:B0-----:R-:W-:-:S04]  /*6d60*/  IMAD.WIDE.U32 R6, R7, 0x4, R32 ;  /* 0x0000000407067825 */ /* 0x001fc800078e0020 */
[----:B------:R-:W-:Y:S01]  /*6d70*/  IMAD.IADD R31, R21, 0x1, R2 ;  /* 0x00000001151f7824 */ /* 0x000fe200078e0202 */
[----:B------:R3:W-:Y:S01]  /*6d80*/  STG.E desc[UR36][R6.64], RZ ;  /* 0x000000ff06007986 */ /* 0x0007e2000c101924 */
[----:B------:R-:W-:-:S04]  /*6d90*/  IMAD.WIDE.U32 R8, R9, 0x4, R32 ;  /* 0x0000000409087825 */ /* 0x000fc800078e0020 */
[----:B------:R-:W-:Y:S01]  /*6da0*/  IMAD.WIDE.U32 R10, R11, 0x4, R32 ;  /* 0x000000040b0a7825 */ /* 0x000fe200078e0020 */
[----:B------:R3:W-:Y:S03]  /*6db0*/  STG.E desc[UR36][R8.64], RZ ;  /* 0x000000ff08007986 */ /* 0x0007e6000c101924 */
[----:B------:R-:W-:Y:S01]  /*6dc0*/  IMAD.IADD R37, R31, 0x1, R2 ;  /* 0x000000011f257824 */ /* 0x000fe200078e0202 */
[----:B------:R3:W-:Y:S01]  /*6dd0*/  STG.E desc[UR36][R10.64], RZ ;  /* 0x000000ff0a007986 */ /* 0x0007e2000c101924 */
[----:B------:R-:W-:-:S04]  /*6de0*/  IMAD.WIDE.U32 R12, R13, 0x4, R32 ;  /* 0x000000040d0c7825 */ /* 0x000fc800078e0020 */
[--C-:B------:R-:W-:Y:S01]  /*6df0*/  IMAD.WIDE.U32 R14, R15, 0x4, R32.reuse ;  /* 0x000000040f0e7825 */ /* 0x100fe200078e0020 */
[----:B------:R3:W-:Y:S03]  /*6e00*/  STG.E desc[UR36][R12.64], RZ ;  /* 0x000000ff0c007986 */ /* 0x0007e6000c101924 */
[--C-:B------:R-:W-:Y:S01]  /*6e10*/  IMAD.WIDE.U32 R20, R21, 0x4, R32.reuse ;  /* 0x0000000415147825 */ /* 0x100fe200078e0020 */
[----:B------:R3:W-:Y:S03]  /*6e20*/  STG.E desc[UR36][R14.64], RZ ;  /* 0x000000ff0e007986 */ /* 0x0007e6000c101924 */
[--C-:B------:R-:W-:Y:S01]  /*6e30*/  IMAD.WIDE.U32 R30, R31, 0x4, R32.reuse ;  /* 0x000000041f1e7825 */ /* 0x100fe200078e0020 */
[----:B------:R3:W-:Y:S03]  /*6e40*/  STG.E desc[UR36][R20.64], RZ ;  /* 0x000000ff14007986 */ /* 0x0007e6000c101924 */
[----:B------:R-:W-:Y:S01]  /*6e50*/  IMAD.WIDE.U32 R32, R37, 0x4, R32 ;  /* 0x0000000425207825 */ /* 0x000fe200078e0020 */
[----:B------:R3:W-:Y:S04]  /*6e60*/  STG.E desc[UR36][R30.64], RZ ;  /* 0x000000ff1e007986 */ /* 0x0007e8000c101924 */
[----:B------:R3:W-:Y:S01]  /*6e70*/  STG.E desc[UR36][R32.64], RZ ;  /* 0x000000ff20007986 */ /* 0x0007e2000c101924 */
[----:B------:R-:W-:Y:S05]  /*6e80*/  @P2 BRA `(.L_x_113) ;  /* 0xfffffffc00902947 */ /* 0x000fea000383ffff */
[----:B------:R-:W-:Y:S05]  /*6e90*/  BSYNC.RECONVERGENT B0 ;  /* 0x0000000000007941 */ /* 0x000fea0003800200 */
.L_x_112:
[----:B---3--:R-:W-:-:S07]  /*6ea0*/  IMAD.MOV.U32 R15, RZ, RZ, R5 ;  /* 0x000000ffff0f7224 */ /* 0x008fce00078e0005 */
.L_x_111:
[----:B------:R-:W-:Y:S02]  /*6eb0*/  ISETP.NE.AND P2, PT, R4, RZ, PT ;  /* 0x000000ff0400720c */ /* 0x000fe40003f45270 */
[----:B------:R-:W-:-:S11]  /*6ec0*/  LOP3.LUT R35, R2, 0x1, RZ, 0xc0, !PT ;  /* 0x0000000102237812 */ /* 0x000fd600078ec0ff */
[----:B------:R-:W-:Y:S05]  /*6ed0*/  @!P2 BRA `(.L_x_114) ;  /* 0x000000000088a947 */ /* 0x000fea0003800000 */
[----:B012---:R-:W-:Y:S01]  /*6ee0*/  VIADD R6, R4, 0xffffffff ;  /* 0xffffffff04067836 */ /* 0x007fe20000000000 */
[----:B------:R-:W-:-:S04]  /*6ef0*/  ISETP.NE.AND P4, PT, R34, RZ, PT ;  /* 0x000000ff2200720c */ /* 0x000fc80003f85270 */
[----:B------:R-:W-:-:S13]  /*6f00*/  ISETP.GE.U32.AND P3, PT, R6, 0x3, PT ;  /* 0x000000030600780c */ /* 0x000fda0003f66070 */
[----:B------:R-:W-:Y:S05]  /*6f10*/  @!P3 BRA `(.L_x_115) ;  /* 0x000000000038b947 */ /* 0x000fea0003800000 */
[----:B------:R-:W0:Y:S01]  /*6f20*/  LDC.64 R12, c[0x0][0x380] ;  /* 0x0000e000ff0c7b82 */ /* 0x000e220000000a00 */
[C---:B------:R-:W-:Y:S01]  /*6f30*/  IMAD R7, R15.reuse, R2, RZ ;  /* 0x000000020f077224 */ /* 0x040fe200078e02ff */
[----:B------:R-:W-:-:S04]  /*6f40*/  IADD3 R15, PT, PT, R15, 0x4, RZ ;  /* 0x000000040f0f7810 */ /* 0x000fc80007ffe0ff */
[----:B------:R-:W-:-:S05]  /*6f50*/  IADD3 R9, PT, PT, R7, R2, RZ ;  /* 0x0000000207097210 */ /* 0x000fca0007ffe0ff */
[----:B------:R-:W-:-:S04]  /*6f60*/  IMAD.IADD R11, R9, 0x1, R2 ;  /* 0x00000001090b7824 */ /* 0x000fc800078e0202 */
[----:B------:R-:W-:Y:S02]  /*6f70*/  IMAD.IADD R21, R11, 0x1, R2 ;  /* 0x000000010b157824 */ /* 0x000fe400078e0202 */
[----:B0-----:R-:W-:-:S04]  /*6f80*/  IMAD.WIDE.U32 R6, R7, 0x4, R12 ;  /* 0x0000000407067825 */ /* 0x001fc800078e000c */
[--C-:B------:R-:W-:Y:S01]  /*6f90*/  IMAD.WIDE.U32 R8, R9, 0x4, R12.reuse ;  /* 0x0000000409087825 */ /* 0x100fe200078e000c */
[----:B------:R0:W-:Y:S03]  /*6fa0*/  STG.E desc[UR36][R6.64], RZ ;  /* 0x000000ff06007986 */ /* 0x0001e6000c101924 */
[--C-:B------:R-:W-:Y:S01]  /*6fb0*/  IMAD.WIDE.U32 R10, R11, 0x4, R12.reuse ;  /* 0x000000040b0a7825 */ /* 0x100fe200078e000c */
[----:B------:R0:W-:Y:S03]  /*6fc0*/  STG.E desc[UR36][R8.64], RZ ;  /* 0x000000ff08007986 */ /* 0x0001e6000c101924 */
[----:B------:R-:W-:Y:S01]  /*6fd0*/  IMAD.WIDE.U32 R12, R21, 0x4, R12 ;  /* 0x00000004150c7825 */ /* 0x000fe200078e000c */
[----:B------:R0:W-:Y:S04]  /*6fe0*/  STG.E desc[UR36][R10.64], RZ ;  /* 0x000000ff0a007986 */ /* 0x0001e8000c101924 */
[----:B------:R0:W-:Y:S02]  /*6ff0*/  STG.E desc[UR36][R12.64], RZ ;  /* 0x000000ff0c007986 */ /* 0x0001e4000c101924 */
.L_x_115:
[----:B------:R-:W-:Y:S05]  /*7000*/  @!P4 BRA `(.L_x_114) ;  /* 0x00000000003cc947 */ /* 0x000fea0003800000 */
[----:B------:R-:W-:Y:S02]  /*7010*/  ISETP.NE.AND P3, PT, R35, RZ, PT ;  /* 0x000000ff2300720c */ /* 0x000fe40003f65270 */
[----:B------:R-:W-:-:S11]  /*7020*/  ISETP.NE.AND P4, PT, R34, 0x1, PT ;  /* 0x000000012200780c */ /* 0x000fd60003f85270 */
[----:B0-----:R-:W0:Y:S02]  /*7030*/  @P3 LDC.64 R10, c[0x0][0x380] ;  /* 0x0000e000ff0a3b82 */ /* 0x001e240000000a00 */
[----:B------:R-:W-:Y:S05]  /*7040*/  @!P4 BRA `(.L_x_116) ;  /* 0x000000000020c947 */ /* 0x000fea0003800000 */
[----:B------:R-:W1:Y:S01]  /*7050*/  LDC.64 R6, c[0x0][0x380] ;  /* 0x0000e000ff067b82 */ /* 0x000e620000000a00 */
[C---:B------:R-:W-:Y:S02]  /*7060*/  IMAD R9, R15.reuse, R2, RZ ;  /* 0x000000020f097224 */ /* 0x040fe400078e02ff */
[----:B------:R-:W-:Y:S02]  /*7070*/  VIADD R15, R15, 0x2 ;  /* 0x000000020f0f7836 */ /* 0x000fe40000000000 */
[C---:B------:R-:W-:Y:S02]  /*7080*/  IMAD.IADD R13, R9.reuse, 0x1, R2 ;  /* 0x00000001090d7824 */ /* 0x040fe400078e0202 */
[----:B-1----:R-:W-:-:S04]  /*7090*/  IMAD.WIDE.U32 R8, R9, 0x4, R6 ;  /* 0x0000000409087825 */ /* 0x002fc800078e0006 */
[----:B------:R-:W-:Y:S01]  /*70a0*/  IMAD.WIDE.U32 R6, R13, 0x4, R6 ;  /* 0x000000040d067825 */ /* 0x000fe200078e0006 */
[----:B------:R1:W-:Y:S04]  /*70b0*/  STG.E desc[UR36][R8.64], RZ ;  /* 0x000000ff08007986 */ /* 0x0003e8000c101924 */
[----:B------:R1:W-:Y:S02]  /*70c0*/  STG.E desc[UR36][R6.64], RZ ;  /* 0x000000ff06007986 */ /* 0x0003e4000c101924 */
.L_x_116:
[----:B-1----:R-:W-:-:S04]  /*70d0*/  @P3 IMAD R7, R15, R2, RZ ;  /* 0x000000020f073224 */ /* 0x002fc800078e02ff */
[----:B0-----:R-:W-:-:S05]  /*70e0*/  @P3 IMAD.WIDE.U32 R6, R7, 0x4, R10 ;  /* 0x0000000407063825 */ /* 0x001fca00078e000a */
[----:B------:R3:W-:Y:S02]  /*70f0*/  @P3 STG.E desc[UR36][R6.64], RZ ;  /* 0x000000ff06003986 */ /* 0x0007e4000c101924 */
.L_x_114:
[----:B------:R-:W-:Y:S01]  /*7100*/  MOV R15, RZ ;  /* 0x000000ff000f7202 */ /* 0x000fe20000000f00 */
[----:B------:R-:W-:Y:S06]  /*7110*/  @!P1 BRA `(.L_x_117) ;  /* 0x0000000000649947 */ /* 0x000fec0003800000 */
[----:B------:R-:W-:Y:S01]  /*7120*/  BSSY.RECONVERGENT B0, `(.L_x_118) ;  /* 0x0000017000007945 */ /* 0x000fe20003800200 */
[----:B------:R-:W-:-:S07]  /*7130*/  IMAD.MOV.U32 R36, RZ, RZ, RZ ;  /* 0x000000ffff247224 */ /* 0x000fce00078e00ff */
.L_x_119:
[----:B01234-:R-:W0:Y:S01]  /*7140*/  LDC.64 R6, c[0x0][0x380] ;  /* 0x0000e000ff067b82 */ /* 0x01fe220000000a00 */
[C---:B------:R-:W-:Y:S02]  /*7150*/  IMAD R9, R36.reuse, R2, UR44 ;  /* 0x0000002c24097e24 */ /* 0x040fe4000f8e0202 */
[----:B------:R-:W-:-:S05]  /*7160*/  VIADD R36, R36, 0x8 ;  /* 0x0000000824247836 */ /* 0x000fca0000000000 */
[----:B------:R-:W-:Y:S01]  /*7170*/  ISETP.NE.AND P3, PT, R36, R5, PT ;  /* 0x000000052400720c */ /* 0x000fe20003f65270 */
[----:B0-----:R-:W-:-:S05]  /*7180*/  IMAD.WIDE R6, R9, 0x4, R6 ;  /* 0x0000000409067825 */ /* 0x001fca00078e0206 */
[----:B------:R4:W-:Y:S01]  /*7190*/  STG.E desc[UR36][R6.64], RZ ;  /* 0x000000ff06007986 */ /* 0x0009e2000c101924 */
[----:B------:R-:W-:-:S05]  /*71a0*/  IMAD.WIDE.U32 R8, R2, 0x4, R6 ;  /* 0x0000000402087825 */ /* 0x000fca00078e0006 */
        /* <DEDUP_REMOVED lines=13> */
[----:B------:R-:W-:Y:S05]  /*7280*/  @P3 BRA `(.L_x_119) ;  /* 0xfffffffc00ac3947 */ /* 0x000fea000383ffff */
[----:B------:R-:W-:Y:S05]  /*7290*/  BSYNC.RECONVERGENT B0 ;  /* 0x0000000000007941 */ /* 0x000fea0003800200 */
.L_x_118:
[----:B----4-:R-:W-:-:S07]  /*72a0*/  MOV R15, R5 ;  /* 0x00000005000f7202 */ /* 0x010fce0000000f00 */
.L_x_117:
[----:B------:R-:W-:Y:S05]  /*72b0*/  @!P2 BRA `(.L_x_120) ;  /* 0x000000000078a947 */ /* 0x000fea0003800000 */
[----:B0123--:R-:W-:Y:S01]  /*72c0*/  VIADD R6, R4, 0xffffffff ;  /* 0xffffffff04067836 */ /* 0x00ffe20000000000 */
[----:B------:R-:W-:-:S04]  /*72d0*/  ISETP.NE.AND P4, PT, R34, RZ, PT ;  /* 0x000000ff2200720c */ /* 0x000fc80003f85270 */
[----:B------:R-:W-:-:S13]  /*72e0*/  ISETP.GE.U32.AND P3, PT, R6, 0x3, PT ;  /* 0x000000030600780c */ /* 0x000fda0003f66070 */
[----:B------:R-:W-:Y:S05]  /*72f0*/  @!P3 BRA `(.L_x_121) ;  /* 0x00000000002cb947 */ /* 0x000fea0003800000 */
[----:B------:R-:W0:Y:S01]  /*7300*/  LDC.64 R6, c[0x0][0x380] ;  /* 0x0000e000ff067b82 */ /* 0x000e220000000a00 */
[C---:B------:R-:W-:Y:S02]  /*7310*/  IMAD R9, R15.reuse, R2, UR44 ;  /* 0x0000002c0f097e24 */ /* 0x040fe4000f8e0202 */
[----:B------:R-:W-:Y:S02]  /*7320*/  VIADD R15, R15, 0x4 ;  /* 0x000000040f0f7836 */ /* 0x000fe40000000000 */
[----:B0-----:R-:W-:-:S05]  /*7330*/  IMAD.WIDE R6, R9, 0x4, R6 ;  /* 0x0000000409067825 */ /* 0x001fca00078e0206 */
[----:B------:R0:W-:Y:S01]  /*7340*/  STG.E desc[UR36][R6.64], RZ ;  /* 0x000000ff06007986 */ /* 0x0001e2000c101924 */
[----:B------:R-:W-:-:S05]  /*7350*/  IMAD.WIDE.U32 R8, R2, 0x4, R6 ;  /* 0x0000000402087825 */ /* 0x000fca00078e0006 */
[----:B------:R0:W-:Y:S01]  /*7360*/  STG.E desc[UR36][R8.64], RZ ;  /* 0x000000ff08007986 */ /* 0x0001e2000c101924 */
[----:B------:R-:W-:-:S05]  /*7370*/  IMAD.WIDE.U32 R10, R2, 0x4, R8 ;  /* 0x00000004020a7825 */ /* 0x000fca00078e0008 */
[----:B------:R0:W-:Y:S01]  /*7380*/  STG.E desc[UR36][R10.64], RZ ;  /* 0x000000ff0a007986 */ /* 0x0001e2000c101924 */
[----:B------:R-:W-:-:S05]  /*7390*/  IMAD.WIDE.U32 R12, R2, 0x4, R10 ;  /* 0x00000004020c7825 */ /* 0x000fca00078e000a */
[----:B------:R0:W-:Y:S02]  /*73a0*/  STG.E desc[UR36][R12.64], RZ ;  /* 0x000000ff0c007986 */ /* 0x0001e4000c101924 */
.L_x_121:
[----:B------:R-:W-:Y:S05]  /*73b0*/  @!P4 BRA `(.L_x_120) ;  /* 0x000000000038c947 */ /* 0x000fea0003800000 */
[----:B------:R-:W-:Y:S02]  /*73c0*/  ISETP.NE.AND P4, PT, R35, RZ, PT ;  /* 0x000000ff2300720c */ /* 0x000fe40003f85270 */
[----:B------:R-:W-:-:S11]  /*73d0*/  ISETP.NE.AND P3, PT, R34, 0x1, PT ;  /* 0x000000012200780c */ /* 0x000fd60003f65270 */
[----:B0-----:R-:W0:Y:S02]  /*73e0*/  @P4 LDC.64 R10, c[0x0][0x380] ;  /* 0x0000e000ff0a4b82 */ /* 0x001e240000000a00 */
[----:B------:R-:W-:Y:S05]  /*73f0*/  @!P3 BRA `(.L_x_122) ;  /* 0x00000000001cb947 */ /* 0x000fea0003800000 */
[----:B------:R-:W1:Y:S01]  /*7400*/  LDC.64 R6, c[0x0][0x380] ;  /* 0x0000e000ff067b82 */ /* 0x000e620000000a00 */
[C---:B------:R-:W-:Y:S01]  /*7410*/  IMAD R9, R15.reuse, R2, UR44 ;  /* 0x0000002c0f097e24 */ /* 0x040fe2000f8e0202 */
[----:B------:R-:W-:-:S03]  /*7420*/  IADD3 R15, PT, PT, R15, 0x2, RZ ;  /* 0x000000020f0f7810 */ /* 0x000fc60007ffe0ff */
[----:B-1----:R-:W-:-:S05]  /*7430*/  IMAD.WIDE R6, R9, 0x4, R6 ;  /* 0x0000000409067825 */ /* 0x002fca00078e0206 */
[----:B------:R1:W-:Y:S01]  /*7440*/  STG.E desc[UR36][R6.64], RZ ;  /* 0x000000ff06007986 */ /* 0x0003e2000c101924 */
[----:B------:R-:W-:-:S05]  /*7450*/  IMAD.WIDE.U32 R8, R2, 0x4, R6 ;  /* 0x0000000402087825 */ /* 0x000fca00078e0006 */
[----:B------:R1:W-:Y:S02]  /*7460*/  STG.E desc[UR36][R8.64], RZ ;  /* 0x000000ff08007986 */ /* 0x0003e4000c101924 */
.L_x_122:
[----:B-1----:R-:W-:-:S04]  /*7470*/  @P4 IMAD R7, R15, R2, UR44 ;  /* 0x0000002c0f074e24 */ /* 0x002fc8000f8e0202 */
[----:B0-----:R-:W-:-:S05]  /*7480*/  @P4 IMAD.WIDE R6, R7, 0x4, R10 ;  /* 0x0000000407064825 */ /* 0x001fca00078e020a */
[----:B------:R4:W-:Y:S02]  /*7490*/  @P4 STG.E desc[UR36][R6.64], RZ ;  /* 0x000000ff06004986 */ /* 0x0009e4000c101924 */
.L_x_120:
[----:B0-----:R-:W-:Y:S01]  /*74a0*/  IMAD.MOV.U32 R11, RZ, RZ, RZ ;  /* 0x000000ffff0b7224 */ /* 0x001fe200078e00ff */
[----:B------:R-:W-:Y:S06]  /*74b0*/  @!P1 BRA `(.L_x_123) ;  /* 0x00000000004c9947 */ /* 0x000fec0003800000 */
[----:B------:R-:W0:Y:S01]  /*74c0*/  LDC.64 R8, c[0x0][0x380] ;  /* 0x0000e000ff087b82 */ /* 0x000e220000000a00 */
[----:B------:R-:W-:Y:S01]  /*74d0*/  HFMA2 R11, -RZ, RZ, 1.875, 0 ;  /* 0x3f800000ff0b7431 */ /* 0x000fe200000001ff */
[----:B------:R-:W-:Y:S01]  /*74e0*/  BSSY.RECONVERGENT B0, `(.L_x_124) ;  /* 0x000000f000007945 */ /* 0x000fe20003800200 */
[----:B------:R-:W-:-:S07]  /*74f0*/  IMAD.MOV.U32 R10, RZ, RZ, RZ ;  /* 0x000000ffff0a7224 */ /* 0x000fce00078e00ff */
.L_x_125:
[----:B01234-:R-:W-:Y:S02]  /*7500*/  IMAD R7, R2, UR44, R10 ;  /* 0x0000002c02077c24 */ /* 0x01ffe4000f8e020a */
[----:B------:R-:W-:Y:S02]  /*7510*/  VIADD R10, R10, 0x8 ;  /* 0x000000080a0a7836 */ /* 0x000fe40000000000 */
[----:B0-----:R-:W-:-:S03]  /*7520*/  IMAD.WIDE R6, R7, 0x4, R8 ;  /* 0x0000000407067825 */ /* 0x001fc600078e0208 */
[----:B------:R-:W-:Y:S02]  /*7530*/  ISETP.NE.AND P3, PT, R10, R5, PT ;  /* 0x000000050a00720c */ /* 0x000fe40003f65270 */
[----:B------:R0:W-:Y:S04]  /*7540*/  STG.E desc[UR36][R6.64], R11 ;  /* 0x0000000b06007986 */ /* 0x0001e8000c101924 */
[----:B------:R0:W-:Y:S04]  /*7550*/  STG.E desc[UR36][R6.64+0x4], R11 ;  /* 0x0000040b06007986 */ /* 0x0001e8000c101924 */
[----:B------:R0:W-:Y:S04]  /*7560*/  STG.E desc[UR36][R6.64+0x8], R11 ;  /* 0x0000080b06007986 */ /* 0x0001e8000c101924 */
[----:B------:R0:W-:Y:S04]  /*7570*/  STG.E desc[UR36][R6.64+0xc], R11 ;  /* 0x00000c0b06007986 */ /* 0x0001e8000c101924 */
[----:B------:R0:W-:Y:S04]  /*7580*/  STG.E desc[UR36][R6.64+0x10], R11 ;  /* 0x0000100b06007986 */ /* 0x0001e8000c101924 */
[----:B------:R0:W-:Y:S04]  /*7590*/  STG.E desc[UR36][R6.64+0x14], R11 ;  /* 0x0000140b06007986 */ /* 0x0001e8000c101924 */
[----:B------:R0:W-:Y:S04]  /*75a0*/  STG.E desc[UR36][R6.64+0x18], R11 ;  /* 0x0000180b06007986 */ /* 0x0001e8000c101924 */
[----:B------:R0:W-:Y:S01]  /*75b0*/  STG.E desc[UR36][R6.64+0x1c], R11 ;  /* 0x00001c0b06007986 */ /* 0x0001e2000c101924 */
[----:B------:R-:W-:Y:S05]  /*75c0*/  @P3 BRA `(.L_x_125) ;  /* 0xfffffffc00cc3947 */ /* 0x000fea000383ffff */
[----:B------:R-:W-:Y:S05]  /*75d0*/  BSYNC.RECONVERGENT B0 ;  /* 0x0000000000007941 */ /* 0x000fea0003800200 */
.L_x_124:
[----:B0-----:R-:W-:-:S07]  /*75e0*/  MOV R11, R5 ;  /* 0x00000005000b7202 */ /* 0x001fce0000000f00 */
.L_x_123:
[----:B------:R-:W-:Y:S05]  /*75f0*/  @!P2 BRA `(.L_x_126) ;  /* 0x000000000074a947 */ /* 0x000fea0003800000 */
[----:B-1234-:R-:W-:Y:S01]  /*7600*/  VIADD R6, R4, 0xffffffff ;  /* 0xffffffff04067836 */ /* 0x01efe20000000000 */
[----:B------:R-:W-:-:S04]  /*7610*/  ISETP.NE.AND P4, PT, R34, RZ, PT ;  /* 0x000000ff2200720c */ /* 0x000fc80003f85270 */
[----:B------:R-:W-:-:S13]  /*7620*/  ISETP.GE.U32.AND P3, PT, R6, 0x3, PT ;  /* 0x000000030600780c */ /* 0x000fda0003f66070 */
[----:B------:R-:W-:Y:S05]  /*7630*/  @!P3 BRA `(.L_x_127) ;  /* 0x000000000024b947 */ /* 0x000fea0003800000 */
[----:B------:R-:W0:Y:S01]  /*7640*/  LDC.64 R6, c[0x0][0x380] ;  /* 0x0000e000ff067b82 */ /* 0x000e220000000a00 */
[----:B------:R-:W-:Y:S02]  /*7650*/  IMAD R9, R2, UR44, R11 ;  /* 0x0000002c02097c24 */ /* 0x000fe4000f8e020b */
[----:B------:R-:W-:Y:S02]  /*7660*/  HFMA2 R13, -RZ, RZ, 1.875, 0 ;  /* 0x3f800000ff0d7431 */ /* 0x000fe400000001ff */
[----:B------:R-:W-:Y:S02]  /*7670*/  VIADD R11, R11, 0x4 ;  /* 0x000000040b0b7836 */ /* 0x000fe40000000000 */
[----:B0-----:R-:W-:-:S05]  /*7680*/  IMAD.WIDE R6, R9, 0x4, R6 ;  /* 0x0000000409067825 */ /* 0x001fca00078e0206 */
[----:B------:R0:W-:Y:S04]  /*7690*/  STG.E desc[UR36][R6.64], R13 ;  /* 0x0000000d06007986 */ /* 0x0001e8000c101924 */
[----:B------:R0:W-:Y:S04]  /*76a0*/  STG.E desc[UR36][R6.64+0x4], R13 ;  /* 0x0000040d06007986 */ /* 0x0001e8000c101924 */
[----:B------:R0:W-:Y:S04]  /*76b0*/  STG.E desc[UR36][R6.64+0x8], R13 ;  /* 0x0000080d06007986 */ /* 0x0001e8000c101924 */
[----:B------:R0:W-:Y:S02]  /*76c0*/  STG.E desc[UR36][R6.64+0xc], R13 ;  /* 0x00000c0d06007986 */ /* 0x0001e4000c101924 */
.L_x_127:
[----:B------:R-:W-:Y:S05]  /*76d0*/  @!P4 BRA `(.L_x_126) ;  /* 0x00000000003cc947 */ /* 0x000fea0003800000 */
[----:B------:R-:W-:Y:S02]  /*76e0*/  ISETP.NE.AND P4, PT, R35, RZ, PT ;  /* 0x000000ff2300720c */ /* 0x000fe40003f85270 */
[----:B------:R-:W-:-:S11]  /*76f0*/  ISETP.NE.AND P3, PT, R34, 0x1, PT ;  /* 0x000000012200780c */ /* 0x000fd60003f65270 */
[----:B------:R-:W1:Y:S02]  /*7700*/  @P4 LDC.64 R8, c[0x0][0x380] ;  /* 0x0000e000ff084b82 */ /* 0x000e640000000a00 */
[----:B------:R-:W-:Y:S05]  /*7710*/  @!P3 BRA `(.L_x_128) ;  /* 0x00000000001cb947 */ /* 0x000fea0003800000 */
[----:B0-----:R-:W0:Y:S01]  /*7720*/  LDC.64 R6, c[0x0][0x380] ;  /* 0x0000e000ff067b82 */ /* 0x001e220000000a00 */
[----:B------:R-:W-:Y:S01]  /*7730*/  IMAD R13, R2, UR44, R11 ;  /* 0x0000002c020d7c24 */ /* 0x000fe2000f8e020b */
[----:B------:R-:W-:Y:S01]  /*7740*/  MOV R15, 0x3f800000 ;  /* 0x3f800000000f7802 */ /* 0x000fe20000000f00 */
[----:B------:R-:W-:Y:S02]  /*7750*/  VIADD R11, R11, 0x2 ;  /* 0x000000020b0b7836 */ /* 0x000fe40000000000 */
[----:B0-----:R-:W-:-:S05]  /*7760*/  IMAD.WIDE R6, R13, 0x4, R6 ;  /* 0x000000040d067825 */ /* 0x001fca00078e0206 */
[----:B------:R2:W-:Y:S04]  /*7770*/  STG.E desc[UR36][R6.64], R15 ;  /* 0x0000000f06007986 */ /* 0x0005e8000c101924 */
[----:B------:R2:W-:Y:S02]  /*7780*/  STG.E desc[UR36][R6.64+0x4], R15 ;  /* 0x0000040f06007986 */ /* 0x0005e4000c101924 */
.L_x_128:
[----:B0-2---:R-:W-:Y:S01]  /*7790*/  @P4 IMAD R7, R2, UR44, R11 ;  /* 0x0000002c02074c24 */ /* 0x005fe2000f8e020b */
[----:B------:R-:W-:-:S03]  /*77a0*/  @P4 MOV R11, 0x3f800000 ;  /* 0x3f800000000b4802 */ /* 0x000fc60000000f00 */
[----:B-1----:R-:W-:-:S05]  /*77b0*/  @P4 IMAD.WIDE R6, R7, 0x4, R8 ;  /* 0x0000000407064825 */ /* 0x002fca00078e0208 */
[----:B------:R0:W-:Y:S02]  /*77c0*/  @P4 STG.E desc[UR36][R6.64], R11 ;  /* 0x0000000b06004986 */ /* 0x0001e4000c101924 */
.L_x_126:
[----:B------:R-:W-:Y:S01]  /*77d0*/  IMAD.MOV.U32 R9, RZ, RZ, RZ ;  /* 0x000000ffff097224 */ /* 0x000fe200078e00ff */
[----:B------:R-:W-:Y:S06]  /*77e0*/  @!P0 BRA `(.L_x_129) ;  /* 0x0000000000648947 */ /* 0x000fec0003800000 */
[----:B------:R-:W-:Y:S01]  /*77f0*/  HFMA2 R9, -RZ, RZ, 0, 0 ;  /* 0x00000000ff097431 */ /* 0x000fe200000001ff */
[----:B------:R-:W-:Y:S06]  /*7800*/  BSSY.RECONVERGENT B0, `(.L_x_130) ;  /* 0x0000016000007945 */ /* 0x000fec0003800200 */
.L_x_131:
[----:B01234-:R-:W0:Y:S02]  /*7810*/  LDC.64 R6, c[0x0][0x388] ;  /* 0x0000e200ff067b82 */ /* 0x01fe240000000a00 */
[----:B0-----:R-:W-:-:S04]  /*7820*/  IMAD.WIDE.U32 R6, R9, 0x4, R6 ;  /* 0x0000000409067825 */ /* 0x001fc800078e0006 */
        /* <DEDUP_REMOVED lines=20> */
.L_x_130:
[----:B------:R-:W-:-:S07]  /*7970*/  MOV R9, R0 ;  /* 0x0000000000097202 */ /* 0x000fce0000000f00 */
.L_x_129:
[----:B------:R-:W-:-:S13]  /*7980*/  ISETP.NE.AND P0, PT, R3, RZ, PT ;  /* 0x000000ff0300720c */ /* 0x000fda0003f05270 */
[----:B------:R-:W-:Y:S05]  /*7990*/  @!P0 BRA `(.L_x_132) ;  /* 0x00000000008c8947 */ /* 0x000fea0003800000 */
[----:B------:R-:W-:-:S05]  /*79a0*/  VIADD R3, R3, 0xffffffff ;  /* 0xffffffff03037836 */ /* 0x000fca0000000000 */
[----:B------:R-:W-:-:S13]  /*79b0*/  ISETP.GE.U32.AND P0, PT, R3, 0x7, PT ;  /* 0x000000070300780c */ /* 0x000fda0003f06070 */
[----:B------:R-:W-:Y:S05]  /*79c0*/  @!P0 BRA `(.L_x_133) ;  /* 0x00000000002c8947 */ /* 0x000fea0003800000 */
[----:B01234-:R-:W0:Y:S02]  /*79d0*/  LDC.64 R6, c[0x0][0x388] ;  /* 0x0000e200ff067b82 */ /* 0x01fe240000000a00 */
[C---:B0-----:R-:W-:Y:S01]  /*79e0*/  IMAD.WIDE.U32 R6, R9.reuse, 0x4, R6 ;  /* 0x0000000409067825 */ /* 0x041fe200078e0006 */
[----:B------:R-:W-:-:S04]  /*79f0*/  IADD3 R9, PT, PT, R9, 0x8, RZ ;  /* 0x0000000809097810 */ /* 0x000fc80007ffe0ff */
        /* <DEDUP_REMOVED lines=8> */
.L_x_133:
[----:B------:R-:W-:Y:S05]  /*7a80*/  @!P2 BRA `(.L_x_132) ;  /* 0x000000000050a947 */ /* 0x000fea0003800000 */
[----:B------:R-:W-:Y:S01]  /*7a90*/  VIADD R0, R4, 0xffffffff ;  /* 0xffffffff04007836 */ /* 0x000fe20000000000 */
[----:B------:R-:W-:-:S04]  /*7aa0*/  ISETP.NE.AND P3, PT, R34, RZ, PT ;  /* 0x000000ff2200720c */ /* 0x000fc80003f65270 */
        /* <DEDUP_REMOVED lines=8> */
[----:B------:R0:W-:Y:S02]  /*7b30*/  STG.E desc[UR36][R6.64+0xc], RZ ;  /* 0x00000cff06007986 */ /* 0x0001e4000c101924 */
.L_x_134:
[----:B------:R-:W-:Y:S05]  /*7b40*/  @!P3 BRA `(.L_x_132) ;  /* 0x000000000020b947 */ /* 0x000fea0003800000 */
[----:B01234-:R-:W0:Y:S01]  /*7b50*/  LDC.64 R6, c[0x0][0x388] ;  /* 0x0000e200ff067b82 */ /* 0x01fe220000000a00 */
[----:B------:R-:W-:Y:S01]  /*7b60*/  ISETP.NE.AND P0, PT, R34, 0x1, PT ;  /* 0x000000012200780c */ /* 0x000fe20003f05270 */
[----:B0-----:R-:W-:-:S05]  /*7b70*/  IMAD.WIDE.U32 R6, R9, 0x4, R6 ;  /* 0x0000000409067825 */ /* 0x001fca00078e0006 */
[----:B------:R0:W-:Y:S07]  /*7b80*/  STG.E desc[UR36][R6.64], RZ ;  /* 0x000000ff06007986 */ /* 0x0001ee000c101924 */
[----:B------:R-:W-:Y:S05]  /*7b90*/  @!P0 BRA `(.L_x_132) ;  /* 0x00000000000c8947 */ /* 0x000fea0003800000 */
[----:B------:R-:W-:Y:S01]  /*7ba0*/  ISETP.NE.AND P0, PT, R34, 0x2, PT ;  /* 0x000000022200780c */ /* 0x000fe20003f05270 */
[----:B------:R1:W-:-:S12]  /*7bb0*/  STG.E desc[UR36][R6.64+0x4], RZ ;  /* 0x000004ff06007986 */ /* 0x0003d8000c101924 */
[----:B------:R1:W-:Y:S02]  /*7bc0*/  @P0 STG.E desc[UR36][R6.64+0x8], RZ ;  /* 0x000008ff06000986 */ /* 0x0003e4000c101924 */
.L_x_132:
[----:B------:R-:W-:Y:S01]  /*7bd0*/  IMAD.MOV.U32 R3, RZ, RZ, RZ ;  /* 0x000000ffff037224 */ /* 0x000fe200078e00ff */
[----:B------:R-:W-:Y:S06]  /*7be0*/  @!P1 BRA `(.L_x_135) ;  /* 0x0000000000489947 */ /* 0x000fec0003800000 */
[----:B------:R-:W0:Y:S01]  /*7bf0*/  LDC.64 R8, c[0x0][0x388] ;  /* 0x0000e200ff087b82 */ /* 0x000e220000000a00 */
[----:B------:R-:W-:Y:S01]  /*7c00*/  HFMA2 R0, -RZ, RZ, 0, 0 ;  /* 0x00000000ff007431 */ /* 0x000fe200000001ff */
[----:B------:R-:W-:Y:S06]  /*7c10*/  BSSY.RECONVERGENT B0, `(.L_x_136) ;  /* 0x000000e000007945 */ /* 0x000fec0003800200 */
.L_x_137:
[----:B01234-:R-:W-:Y:S02]  /*7c20*/  IMAD R7, R2, UR44, R0 ;  /* 0x0000002c02077c24 */ /* 0x01ffe4000f8e0200 */
[----:B------:R-:W-:Y:S02]  /*7c30*/  VIADD R0, R0, 0x8 ;  /* 0x0000000800007836 */ /* 0x000fe40000000000 */
[----:B------:R-:W-:-:S03]  /*7c40*/  IMAD.WIDE R6, R7, 0x4, R8 ;  /* 0x0000000407067825 */ /* 0x000fc600078e0208 */
        /* <DEDUP_REMOVED lines=11> */
.L_x_136:
[----:B------:R-:W-:-:S07]  /*7d00*/  MOV R3, R5 ;  /* 0x0000000500037202 */ /* 0x000fce0000000f00 */
.L_x_135:
[----:B------:R-:W-:Y:S05]  /*7d10*/  @!P2 BRA `(.L_x_138) ;  /* 0x000000000064a947 */ /* 0x000fea0003800000 */
[----:B------:R-:W-:Y:S01]  /*7d20*/  VIADD R0, R4, 0xffffffff ;  /* 0xffffffff04007836 */ /* 0x000fe20000000000 */
[----:B------:R-:W-:-:S04]  /*7d30*/  ISETP.NE.AND P3, PT, R34, RZ, PT ;  /* 0x000000ff2200720c */ /* 0x000fc80003f65270 */
[----:B------:R-:W-:-:S13]  /*7d40*/  ISETP.GE.U32.AND P0, PT, R0, 0x3, PT ;  /* 0x000000030000780c */ /* 0x000fda0003f06070 */
[----:B------:R-:W-:Y:S05]  /*7d50*/  @!P0 BRA `(.L_x_139) ;  /* 0x0000000000208947 */ /* 0x000fea0003800000 */
[----:B01234-:R-:W0:Y:S01]  /*7d60*/  LDC.64 R6, c[0x0][0x388] ;  /* 0x0000e200ff067b82 */ /* 0x01fe220000000a00 */
[----:B------:R-:W-:Y:S01]  /*7d70*/  IMAD R9, R2, UR44, R3 ;  /* 0x0000002c02097c24 */ /* 0x000fe2000f8e0203 */
[----:B------:R-:W-:-:S03]  /*7d80*/  IADD3 R3, PT, PT, R3, 0x4, RZ ;  /* 0x0000000403037810 */ /* 0x000fc60007ffe0ff */
[----:B0-----:R-:W-:-:S05]  /*7d90*/  IMAD.WIDE R6, R9, 0x4, R6 ;  /* 0x0000000409067825 */ /* 0x001fca00078e0206 */
[----:B------:R0:W-:Y:S04]  /*7da0*/  STG.E desc[UR36][R6.64], RZ ;  /* 0x000000ff06007986 */ /* 0x0001e8000c101924 */
[----:B------:R0:W-:Y:S04]  /*7db0*/  STG.E desc[UR36][R6.64+0x4], RZ ;  /* 0x000004ff06007986 */ /* 0x0001e8000c101924 */
[----:B------:R0:W-:Y:S04]  /*7dc0*/  STG.E desc[UR36][R6.64+0x8], RZ ;  /* 0x000008ff06007986 */ /* 0x0001e8000c101924 */
[----:B------:R0:W-:Y:S02]  /*7dd0*/  STG.E desc[UR36][R6.64+0xc], RZ ;  /* 0x00000cff06007986 */ /* 0x0001e4000c101924 */
.L_x_139:
[----:B------:R-:W-:Y:S05]  /*7de0*/  @!P3 BRA `(.L_x_138) ;  /* 0x000000000030b947 */ /* 0x000fea0003800000 */
[----:B------:R-:W-:Y:S02]  /*7df0*/  ISETP.NE.AND P0, PT, R34, 0x1, PT ;  /* 0x000000012200780c */ /* 0x000fe40003f05270 */
[----:B------:R-:W-:-:S11]  /*7e00*/  ISETP.NE.AND P3, PT, R35, RZ, PT ;  /* 0x000000ff2300720c */ /* 0x000fd60003f65270 */
[----:B01234-:R-:W0:Y:S01]  /*7e10*/  @P0 LDC.64 R6, c[0x0][0x388] ;  /* 0x0000e200ff060b82 */ /* 0x01fe220000000a00 */
[----:B------:R-:W-:Y:S02]  /*7e20*/  @P0 IMAD R9, R2, UR44, R3 ;  /* 0x0000002c02090c24 */ /* 0x000fe4000f8e0203 */
[----:B------:R-:W-:-:S04]  /*7e30*/  @P0 VIADD R3, R3, 0x2 ;  /* 0x0000000203030836 */ /* 0x000fc80000000000 */
[----:B------:R-:W-:Y:S01]  /*7e40*/  @P3 IMAD R3, R2, UR44, R3 ;  /* 0x0000002c02033c24 */ /* 0x000fe2000f8e0203 */
[----:B------:R-:W1:Y:S01]  /*7e50*/  @P3 LDC.64 R10, c[0x0][0x388] ;  /* 0x0000e200ff0a3b82 */ /* 0x000e620000000a00 */
[----:B0-----:R-:W-:-:S05]  /*7e60*/  @P0 IMAD.WIDE R8, R9, 0x4, R6 ;  /* 0x0000000409080825 */ /* 0x001fca00078e0206 */
[----:B------:R0:W-:Y:S01]  /*7e70*/  @P0 STG.E desc[UR36][R8.64], RZ ;  /* 0x000000ff08000986 */ /* 0x0001e2000c101924 */
[----:B-1----:R-:W-:-:S03]  /*7e80*/  @P3 IMAD.WIDE R6, R3, 0x4, R10 ;  /* 0x0000000403063825 */ /* 0x002fc600078e020a */
[----:B------:R0:W-:Y:S04]  /*7e90*/  @P0 STG.E desc[UR36][R8.64+0x4], RZ ;  /* 0x000004ff08000986 */ /* 0x0001e8000c101924 */
[----:B------:R0:W-:Y:S02]  /*7ea0*/  @P3 STG.E desc[UR36][R6.64], RZ ;  /* 0x000000ff06003986 */ /* 0x0001e4000c101924 */
.L_x_138:
[----:B------:R-:W-:Y:S01]  /*7eb0*/  HFMA2 R3, -RZ, RZ, 0, 0 ;  /* 0x00000000ff037431 */ /* 0x000fe200000001ff */
[----:B------:R-:W-:Y:S06]  /*7ec0*/  @!P1 BRA `(.L_x_140) ;  /* 0x0000000000809947 */ /* 0x000fec0003800000 */
[----:B------:R-:W0:Y:S01]  /*7ed0*/  LDC.64 R36, c[0x0][0x388] ;  /* 0x0000e200ff247b82 */ /* 0x000e220000000a00 */
[----:B------:R-:W-:Y:S01]  /*7ee0*/  BSSY.RECONVERGENT B0, `(.L_x_141) ;  /* 0x000001d000007945 */ /* 0x000fe20003800200 */
[----:B------:R-:W-:-:S07]  /*7ef0*/  IMAD.MOV.U32 R0, RZ, RZ, RZ ;  /* 0x000000ffff007224 */ /* 0x000fce00078e00ff */
.L_x_142:
[C---:B01234-:R-:W-:Y:S02]  /*7f00*/  IMAD R7, R0.reuse, R2, RZ ;  /* 0x0000000200077224 */ /* 0x05ffe400078e02ff */
[----:B------:R-:W-:-:S03]  /*7f10*/  VIADD R0, R0, 0x8 ;  /* 0x0000000800007836 */ /* 0x000fc60000000000 */
[C---:B------:R-:W-:Y:S01]  /*7f20*/  IADD3 R9, PT, PT, R7.reuse, R2, RZ ;  /* 0x0000000207097210 */ /* 0x040fe20007ffe0ff */
[----:B------:R-:W-:Y:S01]  /*7f30*/  IMAD.WIDE.U32 R6, R7, 0x4, R36 ;  /* 0x0000000407067825 */ /* 0x000fe200078e0024 */
[----:B------:R-:W-:-:S03]  /*7f40*/  ISETP.NE.AND P0, PT, R0, R5, PT ;  /* 0x000000050000720c */ /* 0x000fc60003f05270 */
[C---:B------:R-:W-:Y:S01]  /*7f50*/  IMAD.IADD R11, R9.reuse, 0x1, R2 ;  /* 0x00000001090b7824 */ /* 0x040fe200078e0202 */
[----:B------:R0:W-:Y:S01]  /*7f60*/  STG.E desc[UR36][R6.64], RZ ;  /* 0x000000ff06007986 */ /* 0x0001e2000c101924 */
[----:B------:R-:W-:-:S03]  /*7f70*/  IMAD.WIDE.U32 R8, R9, 0x4, R36 ;  /* 0x0000000409087825 */ /* 0x000fc600078e0024 */
[C---:B------:R-:W-:Y:S01]  /*7f80*/  IADD3 R13, PT, PT, R11.reuse, R2, RZ ;  /* 0x000000020b0d7210 */ /* 0x040fe20007ffe0ff */
[----:B------:R-:W-:Y:S01]  /*7f90*/  IMAD.WIDE.U32 R10, R11, 0x4, R36 ;  /* 0x000000040b0a7825 */ /* 0x000fe200078e0024 */
[----:B------:R0:W-:Y:S03]  /*7fa0*/  STG.E desc[UR36][R8.64], RZ ;  /* 0x000000ff08007986 */ /* 0x0001e6000c101924 */
        /* <DEDUP_REMOVED lines=10> */
[--C-:B------:R-:W-:Y:S01]  /*8050*/  IMAD.WIDE.U32 R30, R31, 0x4, R36.reuse ;  /* 0x000000041f1e7825 */ /* 0x100fe200078e0024 */
[----:B------:R0:W-:Y:S03]  /*8060*/  STG.E desc[UR36][R20.64], RZ ;  /* 0x000000ff14007986 */ /* 0x0001e6000c101924 */
[----:B------:R-:W-:Y:S01]  /*8070*/  IMAD.WIDE.U32 R32, R33, 0x4, R36 ;  /* 0x0000000421207825 */ /* 0x000fe200078e0024 */
[----:B------:R0:W-:Y:S04]  /*8080*/  STG.E desc[UR36][R30.64], RZ ;  /* 0x000000ff1e007986 */ /* 0x0001e8000c101924 */
[----:B------:R0:W-:Y:S01]  /*8090*/  STG.E desc[UR36][R32.64], RZ ;  /* 0x000000ff20007986 */ /* 0x0001e2000c101924 */
[----:B------:R-:W-:Y:S05]  /*80a0*/  @P0 BRA `(.L_x_142) ;  /* 0xfffffffc00940947 */ /* 0x000fea000383ffff */
[----:B------:R-:W-:Y:S05]  /*80b0*/  BSYNC.RECONVERGENT B0 ;  /* 0x0000000000007941 */ /* 0x000fea0003800200 */
.L_x_141:
[----:B------:R-:W-:-:S07]  /*80c0*/  MOV R3, R5 ;  /* 0x0000000500037202 */ /* 0x000fce0000000f00 */
.L_x_140:
[----:B------:R-:W-:Y:S05]  /*80d0*/  @!P2 BRA `(.L_x_143) ;  /* 0x000000000088a947 */ /* 0x000fea0003800000 */
[----:B------:R-:W-:Y:S01]  /*80e0*/  VIADD R0, R4, 0xffffffff ;  /* 0xffffffff04007836 */ /* 0x000fe20000000000 */
[----:B------:R-:W-:-:S04]  /*80f0*/  ISETP.NE.AND P3, PT, R34, RZ, PT ;  /* 0x000000ff2200720c */ /* 0x000fc80003f65270 */
[----:B------:R-:W-:-:S13]  /*8100*/  ISETP.GE.U32.AND P0, PT, R0, 0x3, PT ;  /* 0x000000030000780c */ /* 0x000fda0003f06070 */
[----:B------:R-:W-:Y:S05]  /*8110*/  @!P0 BRA `(.L_x_144) ;  /* 0x0000000000388947 */ /* 0x000fea0003800000 */
[----:B0-----:R-:W0:Y:S01]  /*8120*/  LDC.64 R12, c[0x0][0x388] ;  /* 0x0000e200ff0c7b82 */ /* 0x001e220000000a00 */
[C---:B-1234-:R-:W-:Y:S02]  /*8130*/  IMAD R7, R3.reuse, R2, RZ ;  /* 0x0000000203077224 */ /* 0x05efe400078e02ff */
[----:B------:R-:W-:-:S03]  /*8140*/  VIADD R3, R3, 0x4 ;  /* 0x0000000403037836 */ /* 0x000fc60000000000 */
[----:B------:R-:W-:-:S05]  /*8150*/  IADD3 R9, PT, PT, R7, R2, RZ ;  /* 0x0000000207097210 */ /* 0x000fca0007ffe0ff */
[----:B------:R-:W-:-:S05]  /*8160*/  IMAD.IADD R11, R9, 0x1, R2 ;  /* 0x00000001090b7824 */ /* 0x000fca00078e0202 */
[----:B------:R-:W-:Y:S01]  /*8170*/  IADD3 R15, PT, PT, R11, R2, RZ ;  /* 0x000000020b0f7210 */ /* 0x000fe20007ffe0ff */
        /* <DEDUP_REMOVED lines=8> */
.L_x_144:
[----:B------:R-:W-:Y:S05]  /*8200*/  @!P3 BRA `(.L_x_143) ;  /* 0x00000000003cb947 */ /* 0x000fea0003800000 */
[----:B------:R-:W-:Y:S02]  /*8210*/  ISETP.NE.AND P3, PT, R35, RZ, PT ;  /* 0x000000ff2300720c */ /* 0x000fe40003f65270 */
[----:B------:R-:W-:-:S11]  /*8220*/  ISETP.NE.AND P0, PT, R34, 0x1, PT ;  /* 0x000000012200780c */ /* 0x000fd60003f05270 */
[----:B0-----:R-:W0:Y:S02]  /*8230*/  @P3 LDC.64 R10, c[0x0][0x388] ;  /* 0x0000e200ff0a3b82 */ /* 0x001e240000000a00 */
[----:B------:R-:W-:Y:S05]  /*8240*/  @!P0 BRA `(.L_x_145) ;  /* 0x0000000000208947 */ /* 0x000fea0003800000 */
[----:B-1234-:R-:W1:Y:S01]  /*8250*/  LDC.64 R6, c[0x0][0x388] ;  /* 0x0000e200ff067b82 */ /* 0x01ee620000000a00 */
[C---:B------:R-:W-:Y:S02]  /*8260*/  IMAD R9, R3.reuse, R2, RZ ;  /* 0x0000000203097224 */ /* 0x040fe400078e02ff */
[----:B------:R-:W-:-:S03]  /*8270*/  VIADD R3, R3, 0x2 ;  /* 0x0000000203037836 */ /* 0x000fc60000000000 */
[C---:B------:R-:W-:Y:S01]  /*8280*/  IADD3 R13, PT, PT, R9.reuse, R2, RZ ;  /* 0x00000002090d7210 */ /* 0x040fe20007ffe0ff */
[----:B-1----:R-:W-:-:S04]  /*8290*/  IMAD.WIDE.U32 R8, R9, 0x4, R6 ;  /* 0x0000000409087825 */ /* 0x002fc800078e0006 */
[----:B------:R-:W-:Y:S01]  /*82a0*/  IMAD.WIDE.U32 R6, R13, 0x4, R6 ;  /* 0x000000040d067825 */ /* 0x000fe200078e0006 */
[----:B------:R1:W-:Y:S04]  /*82b0*/  STG.E desc[UR36][R8.64], RZ ;  /* 0x000000ff08007986 */ /* 0x0003e8000c101924 */
[----:B------:R1:W-:Y:S02]  /*82c0*/  STG.E desc[UR36][R6.64], RZ ;  /* 0x000000ff06007986 */ /* 0x0003e4000c101924 */
.L_x_145:
[----:B-1234-:R-:W-:-:S04]  /*82d0*/  @P3 IMAD R7, R3, R2, RZ ;  /* 0x0000000203073224 */ /* 0x01efc800078e02ff */
[----:B0-----:R-:W-:-:S05]  /*82e0*/  @P3 IMAD.WIDE.U32 R6, R7, 0x4, R10 ;  /* 0x0000000407063825 */ /* 0x001fca00078e000a */
[----:B------:R0:W-:Y:S02]  /*82f0*/  @P3 STG.E desc[UR36][R6.64], RZ ;  /* 0x000000ff06003986 */ /* 0x0001e4000c101924 */
.L_x_143:
[----:B------:R-:W-:Y:S01]  /*8300*/  HFMA2 R3, -RZ, RZ, 0, 0 ;  /* 0x00000000ff037431 */ /* 0x000fe200000001ff */
[----:B------:R-:W-:Y:S06]  /*8310*/  @!P1 BRA `(.L_x_146) ;  /* 0x0000000000649947 */ /* 0x000fec0003800000 */
[----:B------:R-:W0:Y:S01]  /*8320*/  LDC.64 R36, c[0x0][0x388] ;  /* 0x0000e200ff247b82 */ /* 0x000e220000000a00 */
[----:B------:R-:W-:Y:S01]  /*8330*/  BSSY.RECONVERGENT B0, `(.L_x_147) ;  /* 0x0000016000007945 */ /* 0x000fe20003800200 */
[----:B------:R-:W-:-:S07]  /*8340*/  IMAD.MOV.U32 R0, RZ, RZ, RZ ;  /* 0x000000ffff007224 */ /* 0x000fce00078e00ff */
.L_x_148:
[C---:B01234-:R-:W-:Y:S01]  /*8350*/  IMAD R7, R0.reuse, R2, UR44 ;  /* 0x0000002c00077e24 */ /* 0x05ffe2000f8e0202 */
[----:B------:R-:W-:-:S03]  /*8360*/  IADD3 R0, PT, PT, R0, 0x8, RZ ;  /* 0x0000000800007810 */ /* 0x000fc60007ffe0ff */
[----:B------:R-:W-:Y:S01]  /*8370*/  IMAD.WIDE R6, R7, 0x4, R36 ;  /* 0x0000000407067825 */ /* 0x000fe200078e0224 */
[----:B------:R-:W-:-:S04]  /*8380*/  ISETP.NE.AND P0, PT, R0, R5, PT ;  /* 0x000000050000720c */ /* 0x000fc80003f05270 */
        /* <DEDUP_REMOVED lines=17> */
.L_x_147:
[----:B------:R-:W-:-:S07]  /*84a0*/  IMAD.MOV.U32 R3, RZ, RZ, R5 ;  /* 0x000000ffff037224 */ /* 0x000fce00078e0005 */
.L_x_146:
[----:B------:R-:W-:Y:S05]  /*84b0*/  @!P2 BRA `(.L_x_104) ;  /* 0x000000000078a947 */ /* 0x000fea0003800000 */
[----:B------:R-:W-:Y:S02]  /*84c0*/  IADD3 R4, PT, PT, R4, -0x1, RZ ;  /* 0xffffffff04047810 */ /* 0x000fe40007ffe0ff */
[----:B------:R-:W-:Y:S02]  /*84d0*/  ISETP.NE.AND P1, PT, R34, RZ, PT ;  /* 0x000000ff2200720c */ /* 0x000fe40003f25270 */
[----:B------:R-:W-:-:S13]  /*84e0*/  ISETP.GE.U32.AND P0, PT, R4, 0x3, PT ;  /* 0x000000030400780c */ /* 0x000fda0003f06070 */
[----:B------:R-:W-:Y:S05]  /*84f0*/  @!P0 BRA `(.L_x_149) ;  /* 0x00000000002c8947 */ /* 0x000fea0003800000 */
[----:B------:R-:W5:Y:S01]  /*8500*/  LDC.64 R4, c[0x0][0x388] ;  /* 0x0000e200ff047b82 */ /* 0x000f620000000a00 */
[C---:B01234-:R-:W-:Y:S02]  /*8510*/  IMAD R7, R3.reuse, R2, UR44 ;  /* 0x0000002c03077e24 */ /* 0x05ffe4000f8e0202 */
[----:B------:R-:W-:Y:S02]  /*8520*/  VIADD R3, R3, 0x4 ;  /* 0x0000000403037836 */ /* 0x000fe40000000000 */
[----:B-----5:R-:W-:-:S05]  /*8530*/  IMAD.WIDE R4, R7, 0x4, R4 ;  /* 0x0000000407047825 */ /* 0x020fca00078e0204 */
[----:B------:R0:W-:Y:S01]  /*8540*/  STG.E desc[UR36][R4.64], RZ ;  /* 0x000000ff04007986 */ /* 0x0001e2000c101924 */
[----:B------:R-:W-:-:S05]  /*8550*/  IMAD.WIDE.U32 R6, R2, 0x4, R4 ;  /* 0x0000000402067825 */ /* 0x000fca00078e0004 */
[----:B------:R0:W-:Y:S01]  /*8560*/  STG.E desc[UR36][R6.64], RZ ;  /* 0x000000ff06007986 */ /* 0x0001e2000c101924 */
[----:B------:R-:W-:-:S05]  /*8570*/  IMAD.WIDE.U32 R8, R2, 0x4, R6 ;  /* 0x0000000402087825 */ /* 0x000fca00078e0006 */
[----:B------:R0:W-:Y:S01]  /*8580*/  STG.E desc[UR36][R8.64], RZ ;  /* 0x000000ff08007986 */ /* 0x0001e2000c101924 */
[----:B------:R-:W-:-:S05]  /*8590*/  IMAD.WIDE.U32 R10, R2, 0x4, R8 ;  /* 0x00000004020a7825 */ /* 0x000fca00078e0008 */
[----:B------:R0:W-:Y:S02]  /*85a0*/  STG.E desc[UR36][R10.64], RZ ;  /* 0x000000ff0a007986 */ /* 0x0001e4000c101924 */
.L_x_149:
[----:B------:R-:W-:Y:S05]  /*85b0*/  @!P1 BRA `(.L_x_104) ;  /* 0x0000000000389947 */ /* 0x000fea0003800000 */
[----:B------:R-:W-:Y:S02]  /*85c0*/  ISETP.NE.AND P1, PT, R35, RZ, PT ;  /* 0x000000ff2300720c */ /* 0x000fe40003f25270 */
[----:B------:R-:W-:-:S11]  /*85d0*/  ISETP.NE.AND P0, PT, R34, 0x1, PT ;  /* 0x000000012200780c */ /* 0x000fd60003f05270 */
[----:B0-----:R-:W0:Y:S02]  /*85e0*/  @P1 LDC.64 R8, c[0x0][0x388] ;  /* 0x0000e200ff081b82 */ /* 0x001e240000000a00 */
[----:B------:R-:W-:Y:S05]  /*85f0*/  @!P0 BRA `(.L_x_150) ;  /* 0x00000000001c8947 */ /* 0x000fea0003800000 */
[----:B------:R-:W5:Y:S01]  /*8600*/  LDC.64 R4, c[0x0][0x388] ;  /* 0x0000e200ff047b82 */ /* 0x000f620000000a00 */
[C---:B-1234-:R-:W-:Y:S01]  /*8610*/  IMAD R7, R3.reuse, R2, UR44 ;  /* 0x0000002c03077e24 */ /* 0x05efe2000f8e0202 */
[----:B------:R-:W-:-:S03]  /*8620*/  IADD3 R3, PT, PT, R3, 0x2, RZ ;  /* 0x0000000203037810 */ /* 0x000fc60007ffe0ff */
[----:B-----5:R-:W-:-:S05]  /*8630*/  IMAD.WIDE R4, R7, 0x4, R4 ;  /* 0x0000000407047825 */ /* 0x020fca00078e0204 */
[----:B------:R1:W-:Y:S01]  /*8640*/  STG.E desc[UR36][R4.64], RZ ;  /* 0x000000ff04007986 */ /* 0x0003e2000c101924 */
[----:B------:R-:W-:-:S05]  /*8650*/  IMAD.WIDE.U32 R6, R2, 0x4, R4 ;  /* 0x0000000402067825 */ /* 0x000fca00078e0004 */
[----:B------:R1:W-:Y:S02]  /*8660*/  STG.E desc[UR36][R6.64], RZ ;  /* 0x000000ff06007986 */ /* 0x0003e4000c101924 */
.L_x_150:
[----:B-1----:R-:W-:-:S04]  /*8670*/  @P1 IMAD R5, R3, R2, UR44 ;  /* 0x0000002c03051e24 */ /* 0x002fc8000f8e0202 */
[----:B0-----:R-:W-:-:S05]  /*8680*/  @P1 IMAD.WIDE R4, R5, 0x4, R8 ;  /* 0x0000000405041825 */ /* 0x001fca00078e0208 */
[----:B------:R0:W-:Y:S02]  /*8690*/  @P1 STG.E desc[UR36][R4.64], RZ ;  /* 0x000000ff04001986 */ /* 0x0001e4000c101924 */
.L_x_104:
[----:B01234-:R-:W0:Y:S01]  /*86a0*/  LDC.64 R4, c[0x0][0x390] ;  /* 0x0000e400ff047b82 */ /* 0x01fe220000000a00 */
[----:B------:R-:W-:Y:S01]  /*86b0*/  MOV R0, 0x0 ;  /* 0x0000000000007802 */ /* 0x000fe20000000f00 */
[----:B------:R-:W1:Y:S01]  /*86c0*/  LDCU.64 UR4, c[0x4][0x8] ;  /* 0x01000100ff0477ac */ /* 0x000e620008000a00 */
[----:B0-----:R-:W-:-:S06]  /*86d0*/  IMAD.WIDE R2, R2, 0x4, R4 ;  /* 0x0000000402027825 */ /* 0x001fcc00078e0204 */
[----:B------:R-:W2:Y:S01]  /*86e0*/  LDG.E R2, desc[UR36][R2.64+0x4] ;  /* 0x0000042402027981 */ /* 0x000ea2000c1e1900 */
[----:B------:R0:W3:Y:S01]  /*86f0*/  LDC.64 R10, c[0x4][R0] ;  /* 0x01000000000a7b82 */ /* 0x0000e20000000a00 */
[----:B-1----:R-:W-:Y:S01]  /*8700*/  IMAD.U32 R4, RZ, RZ, UR4 ;  /* 0x00000004ff047e24 */ /* 0x002fe2000f8e00ff */
[----:B------:R-:W-:Y:S01]  /*8710*/  MOV R5, UR5 ;  /* 0x0000000500057c02 */ /* 0x000fe20008000f00 */
[----:B------:R-:W-:Y:S01]  /*8720*/  IMAD.U32 R6, RZ, RZ, UR42 ;  /* 0x0000002aff067e24 */ /* 0x000fe2000f8e00ff */
[----:B------:R-:W-:Y:S01]  /*8730*/  MOV R7, UR43 ;  /* 0x0000002b00077c02 */ /* 0x000fe20008000f00 */
[----:B--2---:R-:W1:Y:S02]  /*8740*/  F2F.F64.F32 R8, R2 ;  /* 0x0000000200087310 */ /* 0x004e640000201800 */
[----:B-1-3--:R0:W-:Y:S04]  /*8750*/  STL.64 [R1], R8 ;  /* 0x0000000801007387 */ /* 0x00a1e80000100a00 */
[----:B------:R-:W-:-:S07]  /*8760*/  LEPC R20, `(.L_x_151) ;  /* 0x000000001014794e */ /* 0x000fce0000000000 */
[----:B0-----:R-:W-:Y:S05]  /*8770*/  CALL.ABS.NOINC R10 ;  /* 0x000000000a007343 */ /* 0x001fea0003c00000 */
.L_x_151:
[----:B------:R-:W0:Y:S02]  /*8780*/  LDCU UR4, c[0x0][0x3c0] ;  /* 0x00007800ff0477ac */ /* 0x000e240008000800 */
[C---:B0-----:R-:W-:Y:S01]  /*8790*/  ISETP.NE.AND P0, PT, R26.reuse, UR4, PT ;  /* 0x000000041a007c0c */ /* 0x041fe2000bf05270 */
[----:B------:R-:W-:-:S12]  /*87a0*/  VIADD R26, R26, 0x1 ;  /* 0x000000011a1a7836 */ /* 0x000fd80000000000 */
[----:B------:R-:W-:Y:S05]  /*87b0*/  @P0 BRA `(.L_x_152) ;  /* 0xffffff7c00280947 */ /* 0x000fea000383ffff */
[----:B------:R-:W-:Y:S05]  /*87c0*/  BSYNC.RECONVERGENT B6 ;  /* 0x0000000000067941 */ /* 0x000fea0003800200 */
.L_x_2:
[----:B------:R-:W-:Y:S05]  /*87d0*/  EXIT ;  /* 0x000000000000794d */ /* 0x000fea0003800000 */
        .weak           $__internal_0_$__cuda_sm20_dblrcp_rn_slowpath_v3
        .type           $__internal_0_$__cuda_sm20_dblrcp_rn_slowpath_v3,@function
        .size           $__internal_0_$__cuda_sm20_dblrcp_rn_slowpath_v3,($__internal_1_$__cuda_sm20_div_rn_f64_full - $__internal_0_$__cuda_sm20_dblrcp_rn_slowpath_v3)
$__internal_0_$__cuda_sm20_dblrcp_rn_slowpath_v3:
[----:B------:R-:W-:-:S14]  /*87e0*/  DSETP.GTU.AND P0, PT, |R2|, +INF , PT ;  /* 0x7ff000000200742a */ /* 0x000fdc0003f0c200 */
[----:B------:R-:W-:Y:S05]  /*87f0*/  @P0 BRA `(.L_x_153) ;  /* 0x00000000007c0947 */ /* 0x000fea0003800000 */
[----:B------:R-:W-:-:S04]  /*8800*/  LOP3.LUT R0, R3, 0x7fffffff, RZ, 0xc0, !PT ;  /* 0x7fffffff03007812 */ /* 0x000fc800078ec0ff */
[----:B------:R-:W-:-:S04]  /*8810*/  IADD3 R4, PT, PT, R0, -0x1, RZ ;  /* 0xffffffff00047810 */ /* 0x000fc80007ffe0ff */
[----:B------:R-:W-:-:S13]  /*8820*/  ISETP.GE.U32.AND P0, PT, R4, 0x7fefffff, PT ;  /* 0x7fefffff0400780c */ /* 0x000fda0003f06070 */
[----:B------:R-:W-:Y:S01]  /*8830*/  @P0 LOP3.LUT R5, R3, 0x7ff00000, RZ, 0x3c, !PT ;  /* 0x7ff0000003050812 */ /* 0x000fe200078e3cff */
[----:B------:R-:W-:Y:S01]  /*8840*/  @P0 IMAD.MOV.U32 R4, RZ, RZ, RZ ;  /* 0x000000ffff040224 */ /* 0x000fe200078e00ff */
[----:B------:R-:W-:Y:S06]  /*8850*/  @P0 BRA `(.L_x_154) ;  /* 0x00000000006c0947 */ /* 0x000fec0003800000 */
[----:B------:R-:W-:-:S13]  /*8860*/  ISETP.GE.U32.AND P0, PT, R0, 0x1000001, PT ;  /* 0x010000010000780c */ /* 0x000fda0003f06070 */
[----:B------:R-:W-:Y:S05]  /*8870*/  @!P0 BRA `(.L_x_155) ;  /* 0x0000000000348947 */ /* 0x000fea0003800000 */
[----:B------:R-:W-:Y:S01]  /*8880*/  IADD3 R5, PT, PT, R3, -0x3fe00000, RZ ;  /* 0xc020000003057810 */ /* 0x000fe20007ffe0ff */
[----:B------:R-:W-:-:S03]  /*8890*/  IMAD.MOV.U32 R4, RZ, RZ, R2 ;  /* 0x000000ffff047224 */ /* 0x000fc600078e0002 */
[----:B------:R-:W0:Y:S03]  /*88a0*/  MUFU.RCP64H R7, R5 ;  /* 0x0000000500077308 */ /* 0x000e260000001800 */
[----:B0-----:R-:W-:-:S08]  /*88b0*/  DFMA R8, -R4, R6, 1 ;  /* 0x3ff000000408742b */ /* 0x001fd00000000106 */
[----:B------:R-:W-:-:S08]  /*88c0*/  DFMA R8, R8, R8, R8 ;  /* 0x000000080808722b */ /* 0x000fd00000000008 */
[----:B------:R-:W-:-:S08]  /*88d0*/  DFMA R8, R6, R8, R6 ;  /* 0x000000080608722b */ /* 0x000fd00000000006 */
[----:B------:R-:W-:-:S08]  /*88e0*/  DFMA R6, -R4, R8, 1 ;  /* 0x3ff000000406742b */ /* 0x000fd00000000108 */
[----:B------:R-:W-:-:S08]  /*88f0*/  DFMA R6, R8, R6, R8 ;  /* 0x000000060806722b */ /* 0x000fd00000000008 */
[----:B------:R-:W-:-:S08]  /*8900*/  DMUL R6, R6, 2.2250738585072013831e-308 ;  /* 0x0010000006067828 */ /* 0x000fd00000000000 */
[----:B------:R-:W-:-:S08]  /*8910*/  DFMA R2, -R2, R6, 1 ;  /* 0x3ff000000202742b */ /* 0x000fd00000000106 */
[----:B------:R-:W-:-:S08]  /*8920*/  DFMA R2, R2, R2, R2 ;  /* 0x000000020202722b */ /* 0x000fd00000000002 */
[----:B------:R-:W-:Y:S01]  /*8930*/  DFMA R4, R6, R2, R6 ;  /* 0x000000020604722b */ /* 0x000fe20000000006 */
[----:B------:R-:W-:Y:S10]  /*8940*/  BRA `(.L_x_154) ;  /* 0x0000000000307947 */ /* 0x000ff40003800000 */
.L_x_155:
[----:B------:R-:W-:Y:S01]  /*8950*/  DMUL R2, R2, 8.11296384146066816958e+31 ;  /* 0x4690000002027828 */ /* 0x000fe20000000000 */
[----:B------:R-:W-:-:S05]  /*8960*/  MOV R4, R6 ;  /* 0x0000000600047202 */ /* 0x000fca0000000f00 */
[----:B------:R-:W0:Y:S02]  /*8970*/  MUFU.RCP64H R5, R3 ;  /* 0x0000000300057308 */ /* 0x000e240000001800 */
[----:B0-----:R-:W-:-:S08]  /*8980*/  DFMA R6, -R2, R4, 1 ;  /* 0x3ff000000206742b */ /* 0x001fd00000000104 */
[----:B------:R-:W-:-:S08]  /*8990*/  DFMA R6, R6, R6, R6 ;  /* 0x000000060606722b */ /* 0x000fd00000000006 */
[----:B------:R-:W-:-:S08]  /*89a0*/  DFMA R6, R4, R6, R4 ;  /* 0x000000060406722b */ /* 0x000fd00000000004 */
[----:B------:R-:W-:-:S08]  /*89b0*/  DFMA R4, -R2, R6, 1 ;  /* 0x3ff000000204742b */ /* 0x000fd00000000106 */
[----:B------:R-:W-:-:S08]  /*89c0*/  DFMA R4, R6, R4, R6 ;  /* 0x000000040604722b */ /* 0x000fd00000000006 */
[----:B------:R-:W-:Y:S01]  /*89d0*/  DMUL R4, R4, 8.11296384146066816958e+31 ;  /* 0x4690000004047828 */ /* 0x000fe20000000000 */
[----:B------:R-:W-:Y:S10]  /*89e0*/  BRA `(.L_x_154) ;  /* 0x0000000000087947 */ /* 0x000ff40003800000 */
.L_x_153:
[----:B------:R-:W-:Y:S01]  /*89f0*/  LOP3.LUT R5, R3, 0x80000, RZ, 0xfc, !PT ;  /* 0x0008000003057812 */ /* 0x000fe200078efcff */
[----:B------:R-:W-:-:S07]  /*8a00*/  IMAD.MOV.U32 R4, RZ, RZ, R2 ;  /* 0x000000ffff047224 */ /* 0x000fce00078e0002 */
.L_x_154:
[----:B------:R-:W-:Y:S01]  /*8a10*/  MOV R2, R10 ;  /* 0x0000000a00027202 */ /* 0x000fe20000000f00 */
[----:B------:R-:W-:Y:S01]  /*8a20*/  IMAD.MOV.U32 R3, RZ, RZ, 0x0 ;  /* 0x00000000ff037424 */ /* 0x000fe200078e00ff */
[----:B------:R-:W-:Y:S01]  /*8a30*/  MOV R24, R4 ;  /* 0x0000000400187202 */ /* 0x000fe20000000f00 */
[----:B------:R-:W-:Y:S02]  /*8a40*/  IMAD.MOV.U32 R25, RZ, RZ, R5 ;  /* 0x000000ffff197224 */ /* 0x000fe400078e0005 */
[----:B------:R-:W-:Y:S05]  /*8a50*/  RET.REL.NODEC R2 `(_Z6cavityPfS_S_S_S_S_S_iiiiifffif) ;  /* 0xffffff7402687950 */ /* 0x000fea0003c3ffff */
        .weak           $__internal_1_$__cuda_sm20_div_rn_f64_full
        .type           $__internal_1_$__cuda_sm20_div_rn_f64_full,@function
        .size           $__internal_1_$__cuda_sm20_div_rn_f64_full,($__internal_2_$__cuda_sm3x_div_rn_noftz_f32_slowpath - $__internal_1_$__cuda_sm20_div_rn_f64_full)
$__internal_1_$__cuda_sm20_div_rn_f64_full:
[C---:B------:R-:W-:Y:S01]  /*8a60*/  FSETP.GEU.AND P2, PT, |R11|.reuse, 1.469367938527859385e-39, PT ;  /* 0x001000000b00780b */ /* 0x040fe20003f4e200 */
[----:B------:R-:W-:Y:S01]  /*8a70*/  IMAD.MOV.U32 R45, RZ, RZ, 0x1ca00000 ;  /* 0x1ca00000ff2d7424 */ /* 0x000fe200078e00ff */
[----:B------:R-:W-:Y:S01]  /*8a80*/  LOP3.LUT R44, R11, 0x7ff00000, RZ, 0xc0, !PT ;  /* 0x7ff000000b2c7812 */ /* 0x000fe200078ec0ff */
[----:B------:R-:W-:Y:S01]  /*8a90*/  BSSY.RECONVERGENT B0, `(.L_x_156) ;  /* 0x0000054000007945 */ /* 0x000fe20003800200 */
[C---:B------:R-:W-:Y:S02]  /*8aa0*/  LOP3.LUT R47, R9.reuse, 0x7ff00000, RZ, 0xc0, !PT ;  /* 0x7ff00000092f7812 */ /* 0x040fe400078ec0ff */
[----:B------:R-:W-:Y:S02]  /*8ab0*/  MOV R8, R6 ;  /* 0x0000000600087202 */ /* 0x000fe40000000f00 */
[----:B------:R-:W-:Y:S02]  /*8ac0*/  LOP3.LUT R7, R9, 0x800fffff, RZ, 0xc0, !PT ;  /* 0x800fffff09077812 */ /* 0x000fe400078ec0ff */
[----:B------:R-:W-:-:S02]  /*8ad0*/  MOV R4, R10 ;  /* 0x0000000a00047202 */ /* 0x000fc40000000f00 */
[----:B------:R-:W-:Y:S02]  /*8ae0*/  LOP3.LUT R7, R7, 0x3ff00000, RZ, 0xfc, !PT ;  /* 0x3ff0000007077812 */ /* 0x000fe400078efcff */
[----:B------:R-:W-:Y:S02]  /*8af0*/  @!P2 LOP3.LUT R5, R9, 0x7ff00000, RZ, 0xc0, !PT ;  /* 0x7ff000000905a812 */ /* 0x000fe400078ec0ff */
[----:B------:R-:W-:Y:S02]  /*8b00*/  MOV R38, 0x1 ;  /* 0x0000000100267802 */ /* 0x000fe40000000f00 */
[----:B------:R-:W-:-:S04]  /*8b10*/  @!P2 ISETP.GE.U32.AND P3, PT, R44, R5, PT ;  /* 0x000000052c00a20c */ /* 0x000fc80003f66070 */
[----:B------:R-:W-:Y:S02]  /*8b20*/  @!P2 SEL R41, R45, 0x63400000, !P3 ;  /* 0x634000002d29a807 */ /* 0x000fe40005800000 */
[----:B------:R-:W-:Y:S02]  /*8b30*/  ISETP.GE.U32.AND P3, PT, R44, R47, PT ;  /* 0x0000002f2c00720c */ /* 0x000fe40003f66070 */
[--C-:B------:R-:W-:Y:S02]  /*8b40*/  @!P2 LOP3.LUT R40, R41, 0x80000000, R11.reuse, 0xf8, !PT ;  /* 0x800000002928a812 */ /* 0x100fe400078ef80b */
[----:B------:R-:W-:Y:S02]  /*8b50*/  SEL R5, R45, 0x63400000, !P3 ;  /* 0x634000002d057807 */ /* 0x000fe40005800000 */
[----:B------:R-:W-:Y:S02]  /*8b60*/  FSETP.GEU.AND P3, PT, |R9|, 1.469367938527859385e-39, PT ;  /* 0x001000000900780b */ /* 0x000fe40003f6e200 */
[----:B------:R-:W-:Y:S01]  /*8b70*/  @!P2 LOP3.LUT R41, R40, 0x100000, RZ, 0xfc, !PT ;  /* 0x001000002829a812 */ /* 0x000fe200078efcff */
[----:B------:R-:W-:Y:S01]  /*8b80*/  @!P2 IMAD.MOV.U32 R40, RZ, RZ, RZ ;  /* 0x000000ffff28a224 */ /* 0x000fe200078e00ff */
[----:B------:R-:W-:-:S06]  /*8b90*/  LOP3.LUT R5, R5, 0x800fffff, R11, 0xf8, !PT ;  /* 0x800fffff05057812 */ /* 0x000fcc00078ef80b */
[----:B------:R-:W-:-:S03]  /*8ba0*/  @!P2 DFMA R4, R4, 2, -R40 ;  /* 0x400000000404a82b */ /* 0x000fc60000000828 */
[----:B------:R-:W-:-:S06]  /*8bb0*/  @!P3 DMUL R6, R8, 8.98846567431157953865e+307 ;  /* 0x7fe000000806b828 */ /* 0x000fcc0000000000 */
[----:B------:R-:W0:Y:S04]  /*8bc0*/  MUFU.RCP64H R39, R7 ;  /* 0x0000000700277308 */ /* 0x000e280000001800 */
[----:B------:R-:W-:Y:S01]  /*8bd0*/  @!P3 LOP3.LUT R47, R7, 0x7ff00000, RZ, 0xc0, !PT ;  /* 0x7ff00000072fb812 */ /* 0x000fe200078ec0ff */
[----:B0-----:R-:W-:-:S08]  /*8be0*/  DFMA R40, R38, -R6, 1 ;  /* 0x3ff000002628742b */ /* 0x001fd00000000806 */
[----:B------:R-:W-:-:S08]  /*8bf0*/  DFMA R40, R40, R40, R40 ;  /* 0x000000282828722b */ /* 0x000fd00000000028 */
[----:B------:R-:W-:-:S08]  /*8c00*/  DFMA R38, R38, R40, R38 ;  /* 0x000000282626722b */ /* 0x000fd00000000026 */
[----:B------:R-:W-:-:S08]  /*8c10*/  DFMA R40, R38, -R6, 1 ;  /* 0x3ff000002628742b */ /* 0x000fd00000000806 */
[----:B------:R-:W-:-:S08]  /*8c20*/  DFMA R38, R38, R40, R38 ;  /* 0x000000282626722b */ /* 0x000fd00000000026 */
[----:B------:R-:W-:-:S08]  /*8c30*/  DMUL R40, R38, R4 ;  /* 0x0000000426287228 */ /* 0x000fd00000000000 */
[----:B------:R-:W-:-:S08]  /*8c40*/  DFMA R42, R40, -R6, R4 ;  /* 0x80000006282a722b */ /* 0x000fd00000000004 */
[----:B------:R-:W-:Y:S01]  /*8c50*/  DFMA R42, R38, R42, R40 ;  /* 0x0000002a262a722b */ /* 0x000fe20000000028 */
[----:B------:R-:W-:Y:S01]  /*8c60*/  IMAD.MOV.U32 R40, RZ, RZ, R44 ;  /* 0x000000ffff287224 */ /* 0x000fe200078e002c */
[----:B------:R-:W-:-:S04]  /*8c70*/  @!P2 LOP3.LUT R40, R5, 0x7ff00000, RZ, 0xc0, !PT ;  /* 0x7ff000000528a812 */ /* 0x000fc800078ec0ff */
[----:B------:R-:W-:-:S04]  /*8c80*/  IADD3 R38, PT, PT, R40, -0x1, RZ ;  /* 0xffffffff28267810 */ /* 0x000fc80007ffe0ff */
[----:B------:R-:W-:Y:S01]  /*8c90*/  ISETP.GT.U32.AND P2, PT, R38, 0x7feffffe, PT ;  /* 0x7feffffe2600780c */ /* 0x000fe20003f44070 */
[----:B------:R-:W-:-:S05]  /*8ca0*/  VIADD R38, R47, 0xffffffff ;  /* 0xffffffff2f267836 */ /* 0x000fca0000000000 */
[----:B------:R-:W-:-:S13]  /*8cb0*/  ISETP.GT.U32.OR P2, PT, R38, 0x7feffffe, P2 ;  /* 0x7feffffe2600780c */ /* 0x000fda0001744470 */
[----:B------:R-:W-:Y:S05]  /*8cc0*/  @P2 BRA `(.L_x_157) ;  /* 0x00000000006c2947 */ /* 0x000fea0003800000 */
[----:B------:R-:W-:Y:S02]  /*8cd0*/  LOP3.LUT R11, R9, 0x7ff00000, RZ, 0xc0, !PT ;  /* 0x7ff00000090b7812 */ /* 0x000fe400078ec0ff */
[----:B------:R-:W-:Y:S02]  /*8ce0*/  MOV R10, RZ ;  /* 0x000000ff000a7202 */ /* 0x000fe40000000f00 */
[CC--:B------:R-:W-:Y:S02]  /*8cf0*/  ISETP.GE.U32.AND P2, PT, R44.reuse, R11.reuse, PT ;  /* 0x0000000b2c00720c */ /* 0x0c0fe40003f46070 */
[----:B------:R-:W-:Y:S02]  /*8d00*/  VIADDMNMX R40, R44, -R11, 0xb9600000, !PT ;  /* 0xb96000002c287446 */ /* 0x000fe4000780090b */
[----:B------:R-:W-:Y:S02]  /*8d10*/  SEL R45, R45, 0x63400000, !P2 ;  /* 0x634000002d2d7807 */ /* 0x000fe40005000000 */
[----:B------:R-:W-:-:S04]  /*8d20*/  VIMNMX R40, PT, PT, R40, 0x46a00000, PT ;  /* 0x46a0000028287848 */ /* 0x000fc80003fe0100 */
[----:B------:R-:W-:-:S05]  /*8d30*/  IADD3 R40, PT, PT, -R45, R40, RZ ;  /* 0x000000282d287210 */ /* 0x000fca0007ffe1ff */
[----:B------:R-:W-:-:S06]  /*8d40*/  VIADD R11, R40, 0x7fe00000 ;  /* 0x7fe00000280b7836 */ /* 0x000fcc0000000000 */
[----:B------:R-:W-:-:S10]  /*8d50*/  DMUL R38, R42, R10 ;  /* 0x0000000a2a267228 */ /* 0x000fd40000000000 */
[----:B------:R-:W-:-:S13]  /*8d60*/  FSETP.GTU.AND P2, PT, |R39|, 1.469367938527859385e-39, PT ;  /* 0x001000002700780b */ /* 0x000fda0003f4c200 */
[----:B------:R-:W-:Y:S05]  /*8d70*/  @P2 BRA `(.L_x_158) ;  /* 0x0000000000942947 */ /* 0x000fea0003800000 */
[----:B------:R-:W-:Y:S01]  /*8d80*/  DFMA R4, R42, -R6, R4 ;  /* 0x800000062a04722b */ /* 0x000fe20000000004 */
[----:B------:R-:W-:-:S09]  /*8d90*/  IMAD.MOV.U32 R10, RZ, RZ, RZ ;  /* 0x000000ffff0a7224 */ /* 0x000fd200078e00ff */
[C---:B------:R-:W-:Y:S02]  /*8da0*/  FSETP.NEU.AND P2, PT, R5.reuse, RZ, PT ;  /* 0x000000ff0500720b */ /* 0x040fe40003f4d000 */
[----:B------:R-:W-:-:S04]  /*8db0*/  LOP3.LUT R9, R5, 0x80000000, R9, 0x48, !PT ;  /* 0x8000000005097812 */ /* 0x000fc800078e4809 */
[----:B------:R-:W-:-:S07]  /*8dc0*/  LOP3.LUT R11, R9, R11, RZ, 0xfc, !PT ;  /* 0x0000000b090b7212 */ /* 0x000fce00078efcff */
[----:B------:R-:W-:Y:S05]  /*8dd0*/  @!P2 BRA `(.L_x_158) ;  /* 0x00000000007ca947 */ /* 0x000fea0003800000 */
[----:B------:R-:W-:Y:S01]  /*8de0*/  IADD3 R5, PT, PT, -R40, RZ, RZ ;  /* 0x000000ff28057210 */ /* 0x000fe20007ffe1ff */
[----:B------:R-:W-:-:S06]  /*8df0*/  IMAD.MOV.U32 R4, RZ, RZ, RZ ;  /* 0x000000ffff047224 */ /* 0x000fcc00078e00ff */
[----:B------:R-:W-:Y:S02]  /*8e00*/  DFMA R4, R38, -R4, R42 ;  /* 0x800000042604722b */ /* 0x000fe4000000002a */
[----:B------:R-:W-:-:S04]  /*8e10*/  DMUL.RP R42, R42, R10 ;  /* 0x0000000a2a2a7228 */ /* 0x000fc80000008000 */
[----:B------:R-:W-:-:S04]  /*8e20*/  IADD3 R4, PT, PT, -R40, -0x43300000, RZ ;  /* 0xbcd0000028047810 */ /* 0x000fc80007ffe1ff */
[----:B------:R-:W-:Y:S02]  /*8e30*/  FSETP.NEU.AND P2, PT, |R5|, R4, PT ;  /* 0x000000040500720b */ /* 0x000fe40003f4d200 */
[----:B------:R-:W-:Y:S02]  /*8e40*/  LOP3.LUT R9, R43, R9, RZ, 0x3c, !PT ;  /* 0x000000092b097212 */ /* 0x000fe400078e3cff */
[----:B------:R-:W-:Y:S02]  /*8e50*/  FSEL R38, R42, R38, !P2 ;  /* 0x000000262a267208 */ /* 0x000fe40005000000 */
[----:B------:R-:W-:Y:S01]  /*8e60*/  FSEL R39, R9, R39, !P2 ;  /* 0x0000002709277208 */ /* 0x000fe20005000000 */
[----:B------:R-:W-:Y:S06]  /*8e70*/  BRA `(.L_x_158) ;  /* 0x0000000000547947 */ /* 0x000fec0003800000 */
.L_x_157:
[----:B------:R-:W-:-:S14]  /*8e80*/  DSETP.NAN.AND P2, PT, R10, R10, PT ;  /* 0x0000000a0a00722a */ /* 0x000fdc0003f48000 */
[----:B------:R-:W-:Y:S05]  /*8e90*/  @P2 BRA `(.L_x_159) ;  /* 0x0000000000442947 */ /* 0x000fea0003800000 */
[----:B------:R-:W-:-:S14]  /*8ea0*/  DSETP.NAN.AND P2, PT, R8, R8, PT ;  /* 0x000000080800722a */ /* 0x000fdc0003f48000 */
[----:B------:R-:W-:Y:S05]  /*8eb0*/  @P2 BRA `(.L_x_160) ;  /* 0x0000000000302947 */ /* 0x000fea0003800000 */
[----:B------:R-:W-:Y:S01]  /*8ec0*/  ISETP.NE.AND P2, PT, R40, R47, PT ;  /* 0x0000002f2800720c */ /* 0x000fe20003f45270 */
[----:B------:R-:W-:Y:S01]  /*8ed0*/  IMAD.MOV.U32 R39, RZ, RZ, -0x80000 ;  /* 0xfff80000ff277424 */ /* 0x000fe200078e00ff */
[----:B------:R-:W-:-:S11]  /*8ee0*/  MOV R38, 0x0 ;  /* 0x0000000000267802 */ /* 0x000fd60000000f00 */
[----:B------:R-:W-:Y:S05]  /*8ef0*/  @!P2 BRA `(.L_x_158) ;  /* 0x000000000034a947 */ /* 0x000fea0003800000 */
[----:B------:R-:W-:Y:S02]  /*8f00*/  ISETP.NE.AND P2, PT, R40, 0x7ff00000, PT ;  /* 0x7ff000002800780c */ /* 0x000fe40003f45270 */
[----:B------:R-:W-:Y:S02]  /*8f10*/  LOP3.LUT R39, R11, 0x80000000, R9, 0x48, !PT ;  /* 0x800000000b277812 */ /* 0x000fe400078e4809 */
[----:B------:R-:W-:-:S13]  /*8f20*/  ISETP.EQ.OR P2, PT, R47, RZ, !P2 ;  /* 0x000000ff2f00720c */ /* 0x000fda0005742670 */
[----:B------:R-:W-:Y:S02]  /*8f30*/  @P2 LOP3.LUT R4, R39, 0x7ff00000, RZ, 0xfc, !PT ;  /* 0x7ff0000027042812 */ /* 0x000fe400078efcff */
[----:B------:R-:W-:Y:S01]  /*8f40*/  @!P2 MOV R38, RZ ;  /* 0x000000ff0026a202 */ /* 0x000fe20000000f00 */
[----:B------:R-:W-:Y:S01]  /*8f50*/  @P2 IMAD.MOV.U32 R38, RZ, RZ, RZ ;  /* 0x000000ffff262224 */ /* 0x000fe200078e00ff */
[----:B------:R-:W-:Y:S01]  /*8f60*/  @P2 MOV R39, R4 ;  /* 0x0000000400272202 */ /* 0x000fe20000000f00 */
[----:B------:R-:W-:Y:S06]  /*8f70*/  BRA `(.L_x_158) ;  /* 0x0000000000147947 */ /* 0x000fec0003800000 */
.L_x_160:
[----:B------:R-:W-:Y:S01]  /*8f80*/  LOP3.LUT R39, R9, 0x80000, RZ, 0xfc, !PT ;  /* 0x0008000009277812 */ /* 0x000fe200078efcff */
[----:B------:R-:W-:Y:S01]  /*8f90*/  IMAD.MOV.U32 R38, RZ, RZ, R8 ;  /* 0x000000ffff267224 */ /* 0x000fe200078e0008 */
[----:B------:R-:W-:Y:S06]  /*8fa0*/  BRA `(.L_x_158) ;  /* 0x0000000000087947 */ /* 0x000fec0003800000 */
.L_x_159:
[----:B------:R-:W-:Y:S02]  /*8fb0*/  LOP3.LUT R39, R11, 0x80000, RZ, 0xfc, !PT ;  /* 0x000800000b277812 */ /* 0x000fe400078efcff */
[----:B------:R-:W-:-:S07]  /*8fc0*/  MOV R38, R10 ;  /* 0x0000000a00267202 */ /* 0x000fce0000000f00 */
.L_x_158:
[----:B------:R-:W-:Y:S05]  /*8fd0*/  BSYNC.RECONVERGENT B0 ;  /* 0x0000000000007941 */ /* 0x000fea0003800200 */
.L_x_156:
[----:B------:R-:W-:Y:S02]  /*8fe0*/  HFMA2 R5, -RZ, RZ, 0, 0 ;  /* 0x00000000ff057431 */ /* 0x000fe400000001ff */
[----:B------:R-:W-:-:S04]  /*8ff0*/  IMAD.MOV.U32 R4, RZ, RZ, R0 ;  /* 0x000000ffff047224 */ /* 0x000fc800078e0000 */
[----:B------:R-:W-:Y:S05]  /*9000*/  RET.REL.NODEC R4 `(_Z6cavityPfS_S_S_S_S_S_iiiiifffif) ;  /* 0xffffff6c04fc7950 */ /* 0x000fea0003c3ffff */
        .weak           $__internal_2_$__cuda_sm3x_div_rn_noftz_f32_slowpath
        .type           $__internal_2_$__cuda_sm3x_div_rn_noftz_f32_slowpath,@function
        .size           $__internal_2_$__cuda_sm3x_div_rn_noftz_f32_slowpath,($_Z6cavityPfS_S_S_S_S_S_iiiiifffif$__internal_accurate_pow - $__internal_2_$__cuda_sm3x_div_rn_noftz_f32_slowpath)
$__internal_2_$__cuda_sm3x_div_rn_noftz_f32_slowpath:
[----:B------:R-:W-:Y:S01]  /*9010*/  SHF.R.U32.HI R34, RZ, 0x17, R5 ;  /* 0x00000017ff227819 */ /* 0x000fe20000011605 */
[----:B------:R-:W-:Y:S01]  /*9020*/  BSSY.RECONVERGENT B3, `(.L_x_161) ;  /* 0x0000063000037945 */ /* 0x000fe20003800200 */
[--C-:B------:R-:W-:Y:S02]  /*9030*/  SHF.R.U32.HI R4, RZ, 0x17, R0.reuse ;  /* 0x00000017ff047819 */ /* 0x100fe40000011600 */
[----:B------:R-:W-:Y:S02]  /*9040*/  LOP3.LUT R40, R34, 0xff, RZ, 0xc0, !PT ;  /* 0x000000ff22287812 */ /* 0x000fe400078ec0ff */
[----:B------:R-:W-:Y:S01]  /*9050*/  LOP3.LUT R38, R4, 0xff, RZ, 0xc0, !PT ;  /* 0x000000ff04267812 */ /* 0x000fe200078ec0ff */
[----:B------:R-:W-:Y:S02]  /*9060*/  IMAD.MOV.U32 R4, RZ, RZ, R0 ;  /* 0x000000ffff047224 */ /* 0x000fe400078e0000 */
[----:B------:R-:W-:Y:S01]  /*9070*/  VIADD R36, R40, 0xffffffff ;  /* 0xffffffff28247836 */ /* 0x000fe20000000000 */
[----:B------:R-:W-:-:S04]  /*9080*/  IADD3 R35, PT, PT, R38, -0x1, RZ ;  /* 0xffffffff26237810 */ /* 0x000fc80007ffe0ff */
[----:B------:R-:W-:-:S04]  /*9090*/  ISETP.GT.U32.AND P0, PT, R36, 0xfd, PT ;  /* 0x000000fd2400780c */ /* 0x000fc80003f04070 */
[----:B------:R-:W-:-:S13]  /*90a0*/  ISETP.GT.U32.OR P0, PT, R35, 0xfd, P0 ;  /* 0x000000fd2300780c */ /* 0x000fda0000704470 */
[----:B------:R-:W-:Y:S01]  /*90b0*/  @!P0 MOV R34, RZ ;  /* 0x000000ff00228202 */ /* 0x000fe20000000f00 */
[----:B------:R-:W-:Y:S06]  /*90c0*/  @!P0 BRA `(.L_x_162) ;  /* 0x00000000005c8947 */ /* 0x000fec0003800000 */
[----:B------:R-:W-:Y:S02]  /*90d0*/  FSETP.GTU.FTZ.AND P0, PT, |R0|, +INF , PT ;  /* 0x7f8000000000780b */ /* 0x000fe40003f1c200 */
[----:B------:R-:W-:-:S04]  /*90e0*/  FSETP.GTU.FTZ.AND P1, PT, |R5|, +INF , PT ;  /* 0x7f8000000500780b */ /* 0x000fc80003f3c200 */
[----:B------:R-:W-:-:S13]  /*90f0*/  PLOP3.LUT P0, PT, P0, P1, PT, 0xf8, 0x8f ;  /* 0x00000000008f781c */ /* 0x000fda0000703f70 */
[----:B------:R-:W-:Y:S05]  /*9100*/  @P0 BRA `(.L_x_163) ;  /* 0x00000004004c0947 */ /* 0x000fea0003800000 */
[----:B------:R-:W-:-:S13]  /*9110*/  LOP3.LUT P0, RZ, R5, 0x7fffffff, R4, 0xc8, !PT ;  /* 0x7fffffff05ff7812 */ /* 0x000fda000780c804 */
[----:B------:R-:W-:Y:S05]  /*9120*/  @!P0 BRA `(.L_x_164) ;  /* 0x00000004003c8947 */ /* 0x000fea0003800000 */
[C---:B------:R-:W-:Y:S02]  /*9130*/  FSETP.NEU.FTZ.AND P0, PT, |R0|.reuse, +INF , PT ;  /* 0x7f8000000000780b */ /* 0x040fe40003f1d200 */
[----:B------:R-:W-:Y:S02]  /*9140*/  FSETP.NEU.FTZ.AND P2, PT, |R5|, +INF , PT ;  /* 0x7f8000000500780b */ /* 0x000fe40003f5d200 */
[----:B------:R-:W-:-:S11]  /*9150*/  FSETP.NEU.FTZ.AND P1, PT, |R0|, +INF , PT ;  /* 0x7f8000000000780b */ /* 0x000fd60003f3d200 */
[----:B------:R-:W-:Y:S05]  /*9160*/  @!P2 BRA !P0, `(.L_x_164) ;  /* 0x00000004002ca947 */ /* 0x000fea0004000000 */
[----:B------:R-:W-:-:S04]  /*9170*/  LOP3.LUT P0, RZ, R4, 0x7fffffff, RZ, 0xc0, !PT ;  /* 0x7fffffff04ff7812 */ /* 0x000fc8000780c0ff */
[----:B------:R-:W-:-:S13]  /*9180*/  PLOP3.LUT P0, PT, P2, P0, PT, 0x2f, 0xf2 ;  /* 0x0000000000f2781c */ /* 0x000fda0001700577 */
[----:B------:R-:W-:Y:S05]  /*9190*/  @P0 BRA `(.L_x_165) ;  /* 0x0000000400180947 */ /* 0x000fea0003800000 */
[----:B------:R-:W-:-:S04]  /*91a0*/  LOP3.LUT P0, RZ, R5, 0x7fffffff, RZ, 0xc0, !PT ;  /* 0x7fffffff05ff7812 */ /* 0x000fc8000780c0ff */
[----:B------:R-:W-:-:S13]  /*91b0*/  PLOP3.LUT P0, PT, P1, P0, PT, 0x2f, 0xf2 ;  /* 0x0000000000f2781c */ /* 0x000fda0000f00577 */
[----:B------:R-:W-:Y:S05]  /*91c0*/  @P0 BRA `(.L_x_166) ;  /* 0x0000000400000947 */ /* 0x000fea0003800000 */
[----:B------:R-:W-:Y:S02]  /*91d0*/  ISETP.GE.AND P0, PT, R35, RZ, PT ;  /* 0x000000ff2300720c */ /* 0x000fe40003f06270 */
[----:B------:R-:W-:-:S11]  /*91e0*/  ISETP.GE.AND P1, PT, R36, RZ, PT ;  /* 0x000000ff2400720c */ /* 0x000fd60003f26270 */
[----:B------:R-:W-:Y:S01]  /*91f0*/  @P0 IMAD.MOV.U32 R34, RZ, RZ, RZ ;  /* 0x000000ffff220224 */ /* 0x000fe200078e00ff */
[----:B------:R-:W-:Y:S01]  /*9200*/  @!P0 MOV R34, 0xffffffc0 ;  /* 0xffffffc000228802 */ /* 0x000fe20000000f00 */
[----:B------:R-:W-:Y:S01]  /*9210*/  @!P0 FFMA R4, R0, 1.84467440737095516160e+19, RZ ;  /* 0x5f80000000048823 */ /* 0x000fe200000000ff */
[----:B------:R-:W-:-:S03]  /*9220*/  @!P1 FFMA R5, R5, 1.84467440737095516160e+19, RZ ;  /* 0x5f80000005059823 */ /* 0x000fc600000000ff */
[----:B------:R-:W-:-:S07]  /*9230*/  @!P1 VIADD R34, R34, 0x40 ;  /* 0x0000004022229836 */ /* 0x000fce0000000000 */
.L_x_162:
[----:B------:R-:W-:Y:S01]  /*9240*/  LEA R36, R40, 0xc0800000, 0x17 ;  /* 0xc080000028247811 */ /* 0x000fe200078eb8ff */
[----:B------:R-:W-:Y:S03]  /*9250*/  BSSY.RECONVERGENT B4, `(.L_x_167) ;  /* 0x0000036000047945 */ /* 0x000fe60003800200 */
[----:B------:R-:W-:Y:S01]  /*9260*/  IADD3 R36, PT, PT, -R36, R5, RZ ;  /* 0x0000000524247210 */ /* 0x000fe20007ffe1ff */
[----:B------:R-:W-:-:S03]  /*9270*/  VIADD R5, R38, 0xffffff81 ;  /* 0xffffff8126057836 */ /* 0x000fc60000000000 */
[----:B------:R-:W0:Y:S01]  /*9280*/  MUFU.RCP R35, R36 ;  /* 0x0000002400237308 */ /* 0x000e220000001000 */
[----:B------:R-:W-:Y:S01]  /*9290*/  FADD.FTZ R37, -R36, -RZ ;  /* 0x800000ff24257221 */ /* 0x000fe20000010100 */
[C---:B------:R-:W-:Y:S01]  /*92a0*/  IMAD R4, R5.reuse, -0x800000, R4 ;  /* 0xff80000005047824 */ /* 0x040fe200078e0204 */
[----:B------:R-:W-:-:S04]  /*92b0*/  IADD3 R5, PT, PT, R5, 0x7f, -R40 ;  /* 0x0000007f05057810 */ /* 0x000fc80007ffe828 */
[----:B------:R-:W-:Y:S01]  /*92c0*/  IADD3 R5, PT, PT, R5, R34, RZ ;  /* 0x0000002205057210 */ /* 0x000fe20007ffe0ff */
[----:B0-----:R-:W-:-:S04]  /*92d0*/  FFMA R38, R35, R37, 1 ;  /* 0x3f80000023267423 */ /* 0x001fc80000000025 */
[----:B------:R-:W-:-:S04]  /*92e0*/  FFMA R42, R35, R38, R35 ;  /* 0x00000026232a7223 */ /* 0x000fc80000000023 */
[----:B------:R-:W-:-:S04]  /*92f0*/  FFMA R35, R4, R42, RZ ;  /* 0x0000002a04237223 */ /* 0x000fc800000000ff */
[----:B------:R-:W-:-:S04]  /*9300*/  FFMA R38, R37, R35, R4 ;  /* 0x0000002325267223 */ /* 0x000fc80000000004 */
[----:B------:R-:W-:-:S04]  /*9310*/  FFMA R39, R42, R38, R35 ;  /* 0x000000262a277223 */ /* 0x000fc80000000023 */
[----:B------:R-:W-:-:S04]  /*9320*/  FFMA R38, R37, R39, R4 ;  /* 0x0000002725267223 */ /* 0x000fc80000000004 */
[----:B------:R-:W-:-:S05]  /*9330*/  FFMA R35, R42, R38, R39 ;  /* 0x000000262a237223 */ /* 0x000fca0000000027 */
[----:B------:R-:W-:-:S04]  /*9340*/  SHF.R.U32.HI R4, RZ, 0x17, R35 ;  /* 0x00000017ff047819 */ /* 0x000fc80000011623 */
[----:B------:R-:W-:-:S05]  /*9350*/  LOP3.LUT R4, R4, 0xff, RZ, 0xc0, !PT ;  /* 0x000000ff04047812 */ /* 0x000fca00078ec0ff */
[----:B------:R-:W-:-:S05]  /*9360*/  IMAD.IADD R36, R4, 0x1, R5 ;  /* 0x0000000104247824 */ /* 0x000fca00078e0205 */
[----:B------:R-:W-:-:S04]  /*9370*/  IADD3 R4, PT, PT, R36, -0x1, RZ ;  /* 0xffffffff24047810 */ /* 0x000fc80007ffe0ff */
[----:B------:R-:W-:-:S13]  /*9380*/  ISETP.GE.U32.AND P0, PT, R4, 0xfe, PT ;  /* 0x000000fe0400780c */ /* 0x000fda0003f06070 */
[----:B------:R-:W-:Y:S05]  /*9390*/  @!P0 BRA `(.L_x_168) ;  /* 0x0000000000808947 */ /* 0x000fea0003800000 */
[----:B------:R-:W-:-:S13]  /*93a0*/  ISETP.GT.AND P0, PT, R36, 0xfe, PT ;  /* 0x000000fe2400780c */ /* 0x000fda0003f04270 */
[----:B------:R-:W-:Y:S05]  /*93b0*/  @P0 BRA `(.L_x_169) ;  /* 0x00000000006c0947 */ /* 0x000fea0003800000 */
[----:B------:R-:W-:-:S13]  /*93c0*/  ISETP.GE.AND P0, PT, R36, 0x1, PT ;  /* 0x000000012400780c */ /* 0x000fda0003f06270 */
[----:B------:R-:W-:Y:S05]  /*93d0*/  @P0 BRA `(.L_x_170) ;  /* 0x0000000000740947 */ /* 0x000fea0003800000 */
[----:B------:R-:W-:Y:S02]  /*93e0*/  ISETP.GE.AND P0, PT, R36, -0x18, PT ;  /* 0xffffffe82400780c */ /* 0x000fe40003f06270 */
[----:B------:R-:W-:-:S11]  /*93f0*/  LOP3.LUT R35, R35, 0x80000000, RZ, 0xc0, !PT ;  /* 0x8000000023237812 */ /* 0x000fd600078ec0ff */
[----:B------:R-:W-:Y:S05]  /*9400*/  @!P0 BRA `(.L_x_170) ;  /* 0x0000000000688947 */ /* 0x000fea0003800000 */
[-CC-:B------:R-:W-:Y:S01]  /*9410*/  FFMA.RZ R4, R42, R38.reuse, R39.reuse ;  /* 0x000000262a047223 */ /* 0x180fe2000000c027 */
[----:B------:R-:W-:Y:S02]  /*9420*/  VIADD R37, R36, 0x20 ;  /* 0x0000002024257836 */ /* 0x000fe40000000000 */
[-CC-:B------:R-:W-:Y:S01]  /*9430*/  FFMA.RM R5, R42, R38.reuse, R39.reuse ;  /* 0x000000262a057223 */ /* 0x180fe20000004027 */
[----:B------:R-:W-:Y:S02]  /*9440*/  ISETP.NE.AND P2, PT, R36, RZ, PT ;  /* 0x000000ff2400720c */ /* 0x000fe40003f45270 */
[----:B------:R-:W-:Y:S01]  /*9450*/  LOP3.LUT R34, R4, 0x7fffff, RZ, 0xc0, !PT ;  /* 0x007fffff04227812 */ /* 0x000fe200078ec0ff */
[----:B------:R-:W-:Y:S01]  /*9460*/  FFMA.RP R4, R42, R38, R39 ;  /* 0x000000262a047223 */ /* 0x000fe20000008027 */
[----:B------:R-:W-:Y:S02]  /*9470*/  ISETP.NE.AND P1, PT, R36, RZ, PT ;  /* 0x000000ff2400720c */ /* 0x000fe40003f25270 */
[----:B------:R-:W-:-:S02]  /*9480*/  LOP3.LUT R34, R34, 0x800000, RZ, 0xfc, !PT ;  /* 0x0080000022227812 */ /* 0x000fc400078efcff */
[----:B------:R-:W-:Y:S02]  /*9490*/  IADD3 R36, PT, PT, -R36, RZ, RZ ;  /* 0x000000ff24247210 */ /* 0x000fe40007ffe1ff */
[----:B------:R-:W-:Y:S02]  /*94a0*/  SHF.L.U32 R37, R34, R37, RZ ;  /* 0x0000002522257219 */ /* 0x000fe400000006ff */
[----:B------:R-:W-:Y:S02]  /*94b0*/  FSETP.NEU.FTZ.AND P0, PT, R4, R5, PT ;  /* 0x000000050400720b */ /* 0x000fe40003f1d000 */
[----:B------:R-:W-:Y:S02]  /*94c0*/  SEL R5, R36, RZ, P2 ;  /* 0x000000ff24057207 */ /* 0x000fe40001000000 */
[----:B------:R-:W-:Y:S02]  /*94d0*/  ISETP.NE.AND P1, PT, R37, RZ, P1 ;  /* 0x000000ff2500720c */ /* 0x000fe40000f25270 */
[----:B------:R-:W-:-:S02]  /*94e0*/  SHF.R.U32.HI R5, RZ, R5, R34 ;  /* 0x00000005ff057219 */ /* 0x000fc40000011622 */
[----:B------:R-:W-:Y:S02]  /*94f0*/  PLOP3.LUT P0, PT, P0, P1, PT, 0xf8, 0x8f ;  /* 0x00000000008f781c */ /* 0x000fe40000703f70 */
[----:B------:R-:W-:Y:S02]  /*9500*/  SHF.R.U32.HI R37, RZ, 0x1, R5 ;  /* 0x00000001ff257819 */ /* 0x000fe40000011605 */
[----:B------:R-:W-:-:S04]  /*9510*/  SEL R4, RZ, 0x1, !P0 ;  /* 0x00000001ff047807 */ /* 0x000fc80004000000 */
[----:B------:R-:W-:-:S04]  /*9520*/  LOP3.LUT R4, R4, 0x1, R37, 0xf8, !PT ;  /* 0x0000000104047812 */ /* 0x000fc800078ef825 */
[----:B------:R-:W-:-:S05]  /*9530*/  LOP3.LUT R4, R4, R5, RZ, 0xc0, !PT ;  /* 0x0000000504047212 */ /* 0x000fca00078ec0ff */
[----:B------:R-:W-:-:S05]  /*9540*/  IMAD.IADD R4, R37, 0x1, R4 ;  /* 0x0000000125047824 */ /* 0x000fca00078e0204 */
[----:B------:R-:W-:Y:S01]  /*9550*/  LOP3.LUT R35, R4, R35, RZ, 0xfc, !PT ;  /* 0x0000002304237212 */ /* 0x000fe200078efcff */
[----:B------:R-:W-:Y:S06]  /*9560*/  BRA `(.L_x_170) ;  /* 0x0000000000107947 */ /* 0x000fec0003800000 */
.L_x_169:
[----:B------:R-:W-:-:S04]  /*9570*/  LOP3.LUT R35, R35, 0x80000000, RZ, 0xc0, !PT ;  /* 0x8000000023237812 */ /* 0x000fc800078ec0ff */
[----:B------:R-:W-:Y:S01]  /*9580*/  LOP3.LUT R35, R35, 0x7f800000, RZ, 0xfc, !PT ;  /* 0x7f80000023237812 */ /* 0x000fe200078efcff */
[----:B------:R-:W-:Y:S06]  /*9590*/  BRA `(.L_x_170) ;  /* 0x0000000000047947 */ /* 0x000fec0003800000 */
.L_x_168:
[----:B------:R-:W-:-:S07]  /*95a0*/  LEA R35, R5, R35, 0x17 ;  /* 0x0000002305237211 */ /* 0x000fce00078eb8ff */
.L_x_170:
[----:B------:R-:W-:Y:S05]  /*95b0*/  BSYNC.RECONVERGENT B4 ;  /* 0x0000000000047941 */ /* 0x000fea0003800200 */
.L_x_167:
[----:B------:R-:W-:Y:S05]  /*95c0*/  BRA `(.L_x_171) ;  /* 0x0000000000207947 */ /* 0x000fea0003800000 */
.L_x_166:
[----:B------:R-:W-:-:S04]  /*95d0*/  LOP3.LUT R4, R5, 0x80000000, R4, 0x48, !PT ;  /* 0x8000000005047812 */ /* 0x000fc800078e4804 */
[----:B------:R-:W-:Y:S01]  /*95e0*/  LOP3.LUT R35, R4, 0x7f800000, RZ, 0xfc, !PT ;  /* 0x7f80000004237812 */ /* 0x000fe200078efcff */
[----:B------:R-:W-:Y:S06]  /*95f0*/  BRA `(.L_x_171) ;  /* 0x0000000000147947 */ /* 0x000fec0003800000 */
.L_x_165:
[----:B------:R-:W-:Y:S01]  /*9600*/  LOP3.LUT R35, R5, 0x80000000, R4, 0x48, !PT ;  /* 0x8000000005237812 */ /* 0x000fe200078e4804 */
[----:B------:R-:W-:Y:S06]  /*9610*/  BRA `(.L_x_171) ;  /* 0x00000000000c7947 */ /* 0x000fec0003800000 */
.L_x_164:
[----:B------:R-:W0:Y:S01]  /*9620*/  MUFU.RSQ R35, -QNAN ;  /* 0xffc0000000237908 */ /* 0x000e220000001400 */
[----:B------:R-:W-:Y:S05]  /*9630*/  BRA `(.L_x_171) ;  /* 0x0000000000047947 */ /* 0x000fea0003800000 */
.L_x_163:
[----:B------:R-:W-:-:S07]  /*9640*/  FADD.FTZ R35, R0, R5 ;  /* 0x0000000500237221 */ /* 0x000fce0000010000 */
.L_x_171:
[----:B------:R-:W-:Y:S05]  /*9650*/  BSYNC.RECONVERGENT B3 ;  /* 0x0000000000037941 */ /* 0x000fea0003800200 */
.L_x_161:
[----:B------:R-:W-:Y:S02]  /*9660*/  HFMA2 R5, -RZ, RZ, 0, 0 ;  /* 0x00000000ff057431 */ /* 0x000fe400000001ff */
[----:B------:R-:W-:-:S04]  /*9670*/  IMAD.MOV.U32 R4, RZ, RZ, R32 ;  /* 0x000000ffff047224 */ /* 0x000fc800078e0020 */
[----:B0-----:R-:W-:Y:S05]  /*9680*/  RET.REL.NODEC R4 `(_Z6cavityPfS_S_S_S_S_S_iiiiifffif) ;  /* 0xffffff68045c7950 */ /* 0x001fea0003c3ffff */
        .type           $_Z6cavityPfS_S_S_S_S_S_iiiiifffif$__internal_accurate_pow,@function
        .size           $_Z6cavityPfS_S_S_S_S_S_iiiiifffif$__internal_accurate_pow,(.L_x_177 - $_Z6cavityPfS_S_S_S_S_S_iiiiifffif$__internal_accurate_pow)
$_Z6cavityPfS_S_S_S_S_S_iiiiifffif$__internal_accurate_pow:
[----:B------:R-:W-:Y:S01]  /*9690*/  ISETP.GT.U32.AND P6, PT, R45, 0xfffff, PT ;  /* 0x000fffff2d00780c */ /* 0x000fe20003fc4070 */
[----:B------:R-:W-:Y:S01]  /*96a0*/  IMAD.MOV.U32 R6, RZ, RZ, R44 ;  /* 0x000000ffff067224 */ /* 0x000fe200078e002c */
[----:B------:R-:W-:Y:S01]  /*96b0*/  MOV R7, R45 ;  /* 0x0000002d00077202 */ /* 0x000fe20000000f00 */
[--C-:B------:R-:W-:Y:S01]  /*96c0*/  IMAD.MOV.U32 R4, RZ, RZ, R45.reuse ;  /* 0x000000ffff047224 */ /* 0x100fe200078e002d */
[----:B------:R-:W-:Y:S01]  /*96d0*/  SHF.R.U32.HI R8, RZ, 0x14, R45 ;  /* 0x00000014ff087819 */ /* 0x000fe2000001162d */
[----:B------:R-:W-:Y:S01]  /*96e0*/  UMOV UR4, 0x7d2cafe2 ;  /* 0x7d2cafe200047882 */ /* 0x000fe20000000000 */
[----:B------:R-:W-:Y:S01]  /*96f0*/  MOV R9, 0x3ed0f5d2 ;  /* 0x3ed0f5d200097802 */ /* 0x000fe20000000f00 */
[----:B------:R-:W-:Y:S01]  /*9700*/  UMOV UR5, 0x3eb0f5ff ;  /* 0x3eb0f5ff00057882 */ /* 0x000fe20000000000 */
[----:B------:R-:W-:Y:S01]  /*9710*/  UMOV UR6, 0x3b39803f ;  /* 0x3b39803f00067882 */ /* 0x000fe20000000000 */
[----:B------:R-:W-:-:S04]  /*9720*/  UMOV UR7, 0x3c7abc9e ;  /* 0x3c7abc9e00077882 */ /* 0x000fc80000000000 */
[----:B------:R-:W-:-:S10]  /*9730*/  @!P6 DMUL R6, R6, 1.80143985094819840000e+16 ;  /* 0x435000000606e828 */ /* 0x000fd40000000000 */
[----:B------:R-:W-:Y:S01]  /*9740*/  @!P6 MOV R4, R7 ;  /* 0x000000070004e202 */ /* 0x000fe20000000f00 */
[----:B------:R-:W-:Y:S01]  /*9750*/  @!P6 IMAD.MOV.U32 R44, RZ, RZ, R6 ;  /* 0x000000ffff2ce224 */ /* 0x000fe200078e0006 */
[----:B------:R-:W-:Y:S02]  /*9760*/  @!P6 LEA.HI R8, R7, 0xffffffca, RZ, 0xc ;  /* 0xffffffca0708e811 */ /* 0x000fe400078f60ff */
[----:B------:R-:W-:Y:S02]  /*9770*/  LOP3.LUT R4, R4, 0x800fffff, RZ, 0xc0, !PT ;  /* 0x800fffff04047812 */ /* 0x000fe400078ec0ff */
[----:B------:R-:W-:Y:S02]  /*9780*/  MOV R6, RZ ;  /* 0x000000ff00067202 */ /* 0x000fe40000000f00 */
[----:B------:R-:W-:Y:S02]  /*9790*/  LOP3.LUT R45, R4, 0x3ff00000, RZ, 0xfc, !PT ;  /* 0x3ff00000042d7812 */ /* 0x000fe400078efcff */
[----:B------:R-:W-:-:S02]  /*97a0*/  IADD3 R4, PT, PT, R8, -0x3ff, RZ ;  /* 0xfffffc0108047810 */ /* 0x000fc40007ffe0ff */
[----:B------:R-:W-:-:S13]  /*97b0*/  ISETP.GE.U32.AND P6, PT, R45, 0x3ff6a09f, PT ;  /* 0x3ff6a09f2d00780c */ /* 0x000fda0003fc6070 */
[----:B------:R-:W-:Y:S01]  /*97c0*/  @P6 VIADD R7, R45, 0xfff00000 ;  /* 0xfff000002d076836 */ /* 0x000fe20000000000 */
[----:B------:R-:W-:Y:S01]  /*97d0*/  @P6 IADD3 R4, PT, PT, R8, -0x3fe, RZ ;  /* 0xfffffc0208046810 */ /* 0x000fe20007ffe0ff */
[----:B------:R-:W-:Y:S02]  /*97e0*/  IMAD.MOV.U32 R8, RZ, RZ, 0x41ad3b5a ;  /* 0x41ad3b5aff087424 */ /* 0x000fe400078e00ff */
[----:B------:R-:W-:-:S06]  /*97f0*/  @P6 IMAD.MOV.U32 R45, RZ, RZ, R7 ;  /* 0x000000ffff2d6224 */ /* 0x000fcc00078e0007 */
[C---:B------:R-:W-:Y:S02]  /*9800*/  DADD R10, R44.reuse, 1 ;  /* 0x3ff000002c0a7429 */ /* 0x040fe40000000000 */
[----:B------:R-:W-:-:S04]  /*9810*/  DADD R44, R44, -1 ;  /* 0xbff000002c2c7429 */ /* 0x000fc80000000000 */
[----:B------:R-:W0:Y:S02]  /*9820*/  MUFU.RCP64H R7, R11 ;  /* 0x0000000b00077308 */ /* 0x000e240000001800 */
[----:B0-----:R-:W-:-:S08]  /*9830*/  DFMA R38, -R10, R6, 1 ;  /* 0x3ff000000a26742b */ /* 0x001fd00000000106 */
[----:B------:R-:W-:-:S08]  /*9840*/  DFMA R38, R38, R38, R38 ;  /* 0x000000262626722b */ /* 0x000fd00000000026 */
[----:B------:R-:W-:-:S08]  /*9850*/  DFMA R38, R6, R38, R6 ;  /* 0x000000260626722b */ /* 0x000fd00000000006 */
[----:B------:R-:W-:-:S08]  /*9860*/  DMUL R6, R44, R38 ;  /* 0x000000262c067228 */ /* 0x000fd00000000000 */
[----:B------:R-:W-:-:S08]  /*9870*/  DFMA R6, R44, R38, R6 ;  /* 0x000000262c06722b */ /* 0x000fd00000000006 */
[-C--:B------:R-:W-:Y:S02]  /*9880*/  DMUL R14, R6, R6.reuse ;  /* 0x00000006060e7228 */ /* 0x080fe40000000000 */
[----:B------:R-:W-:Y:S02]  /*9890*/  DADD R46, R44, -R6 ;  /* 0x000000002c2e7229 */ /* 0x000fe40000000806 */
[----:B------:R-:W-:-:S04]  /*98a0*/  DMUL R10, R6, R6 ;  /* 0x00000006060a7228 */ /* 0x000fc80000000000 */
[----:B------:R-:W-:Y:S01]  /*98b0*/  DFMA R8, R14, UR4, R8 ;  /* 0x000000040e087c2b */ /* 0x000fe20008000008 */
[----:B------:R-:W-:Y:S01]  /*98c0*/  UMOV UR4, 0x75488a3f ;  /* 0x75488a3f00047882 */ /* 0x000fe20000000000 */
[----:B------:R-:W-:Y:S01]  /*98d0*/  UMOV UR5, 0x3ef3b20a ;  /* 0x3ef3b20a00057882 */ /* 0x000fe20000000000 */
[----:B------:R-:W-:-:S05]  /*98e0*/  DADD R46, R46, R46 ;  /* 0x000000002e2e7229 */ /* 0x000fca000000002e */
[----:B------:R-:W-:Y:S01]  /*98f0*/  DFMA R40, R14, R8, UR4 ;  /* 0x000000040e287e2b */ /* 0x000fe20008000008 */
[----:B------:R-:W-:Y:S01]  /*9900*/  UMOV UR4, 0xe4faecd5 ;  /* 0xe4faecd500047882 */ /* 0x000fe20000000000 */
[----:B------:R-:W-:Y:S01]  /*9910*/  UMOV UR5, 0x3f1745cd ;  /* 0x3f1745cd00057882 */ /* 0x000fe20000000000 */
[-C--:B------:R-:W-:Y:S02]  /*9920*/  DFMA R46, R44, -R6.reuse, R46 ;  /* 0x800000062c2e722b */ /* 0x080fe4000000002e */
[----:B------:R-:W-:-:S03]  /*9930*/  DFMA R44, R6, R6, -R10 ;  /* 0x00000006062c722b */ /* 0x000fc6000000080a */
[----:B------:R-:W-:Y:S01]  /*9940*/  DFMA R40, R14, R40, UR4 ;  /* 0x000000040e287e2b */ /* 0x000fe20008000028 */
[----:B------:R-:W-:Y:S01]  /*9950*/  UMOV UR4, 0x258a578b ;  /* 0x258a578b00047882 */ /* 0x000fe20000000000 */
[----:B------:R-:W-:Y:S01]  /*9960*/  UMOV UR5, 0x3f3c71c7 ;  /* 0x3f3c71c700057882 */ /* 0x000fe20000000000 */
[----:B------:R-:W-:-:S05]  /*9970*/  DMUL R38, R38, R46 ;  /* 0x0000002e26267228 */ /* 0x000fca0000000000 */
[----:B------:R-:W-:Y:S01]  /*9980*/  DFMA R40, R14, R40, UR4 ;  /* 0x000000040e287e2b */ /* 0x000fe20008000028 */
[----:B------:R-:W-:Y:S01]  /*9990*/  UMOV UR4, 0x9242b910 ;  /* 0x9242b91000047882 */ /* 0x000fe20000000000 */
[----:B------:R-:W-:-:S03]  /*99a0*/  UMOV UR5, 0x3f624924 ;  /* 0x3f62492400057882 */ /* 0x000fc60000000000 */
[----:B------:R-:W-:Y:S01]  /*99b0*/  VIADD R47, R39, 0x100000 ;  /* 0x00100000272f7836 */ /* 0x000fe20000000000 */
[----:B------:R-:W-:Y:S02]  /*99c0*/  MOV R46, R38 ;  /* 0x00000026002e7202 */ /* 0x000fe40000000f00 */
[----:B------:R-:W-:Y:S01]  /*99d0*/  DFMA R40, R14, R40, UR4 ;  /* 0x000000040e287e2b */ /* 0x000fe20008000028 */
[----:B------:R-:W-:Y:S01]  /*99e0*/  UMOV UR4, 0x99999dfb ;  /* 0x99999dfb00047882 */ /* 0x000fe20000000000 */
[----:B------:R-:W-:Y:S02]  /*99f0*/  UMOV UR5, 0x3f899999 ;  /* 0x3f89999900057882 */ /* 0x000fe40000000000 */
[----:B------:R-:W-:-:S04]  /*9a00*/  DFMA R44, R6, R46, R44 ;  /* 0x0000002e062c722b */ /* 0x000fc8000000002c */
[----:B------:R-:W-:Y:S01]  /*9a10*/  DFMA R40, R14, R40, UR4 ;  /* 0x000000040e287e2b */ /* 0x000fe20008000028 */
[----:B------:R-:W-:Y:S01]  /*9a20*/  UMOV UR4, 0x55555555 ;  /* 0x5555555500047882 */ /* 0x000fe20000000000 */
[----:B------:R-:W-:-:S06]  /*9a30*/  UMOV UR5, 0x3fb55555 ;  /* 0x3fb5555500057882 */ /* 0x000fcc0000000000 */
[----:B------:R-:W-:-:S08]  /*9a40*/  DFMA R8, R14, R40, UR4 ;  /* 0x000000040e087e2b */ /* 0x000fd00008000028 */
[----:B------:R-:W-:Y:S01]  /*9a50*/  DADD R42, -R8, UR4 ;  /* 0x00000004082a7e29 */ /* 0x000fe20008000100 */
[----:B------:R-:W-:Y:S01]  /*9a60*/  UMOV UR4, 0xb9e7b0 ;  /* 0x00b9e7b000047882 */ /* 0x000fe20000000000 */
[----:B------:R-:W-:-:S06]  /*9a70*/  UMOV UR5, 0x3c46a4cb ;  /* 0x3c46a4cb00057882 */ /* 0x000fcc0000000000 */
[----:B------:R-:W-:Y:S02]  /*9a80*/  DFMA R40, R14, R40, R42 ;  /* 0x000000280e28722b */ /* 0x000fe4000000002a */
[----:B------:R-:W-:-:S06]  /*9a90*/  DMUL R14, R6, R10 ;  /* 0x0000000a060e7228 */ /* 0x000fcc0000000000 */
[----:B------:R-:W-:Y:S01]  /*9aa0*/  DADD R40, R40, -UR4 ;  /* 0x8000000428287e29 */ /* 0x000fe20008000000 */
[----:B------:R-:W-:Y:S01]  /*9ab0*/  UMOV UR4, 0x80000000 ;  /* 0x8000000000047882 */ /* 0x000fe20000000000 */
[----:B------:R-:W-:Y:S01]  /*9ac0*/  DFMA R42, R6, R10, -R14 ;  /* 0x0000000a062a722b */ /* 0x000fe2000000080e */
[----:B------:R-:W-:-:S05]  /*9ad0*/  UMOV UR5, 0x43300000 ;  /* 0x4330000000057882 */ /* 0x000fca0000000000 */
[----:B------:R-:W-:Y:S02]  /*9ae0*/  DADD R48, R8, R40 ;  /* 0x0000000008307229 */ /* 0x000fe40000000028 */
[----:B------:R-:W-:-:S06]  /*9af0*/  DFMA R42, R38, R10, R42 ;  /* 0x0000000a262a722b */ /* 0x000fcc000000002a */
[----:B------:R-:W-:Y:S02]  /*9b00*/  DMUL R10, R48, R14 ;  /* 0x0000000e300a7228 */ /* 0x000fe40000000000 */
[----:B------:R-:W-:Y:S02]  /*9b10*/  DFMA R42, R6, R44, R42 ;  /* 0x0000002c062a722b */ /* 0x000fe4000000002a */
[----:B------:R-:W-:-:S04]  /*9b20*/  DADD R8, R8, -R48 ;  /* 0x0000000008087229 */ /* 0x000fc80000000830 */
[----:B------:R-:W-:-:S04]  /*9b30*/  DFMA R44, R48, R14, -R10 ;  /* 0x0000000e302c722b */ /* 0x000fc8000000080a */
[----:B------:R-:W-:-:S04]  /*9b40*/  DADD R8, R40, R8 ;  /* 0x0000000028087229 */ /* 0x000fc80000000008 */
[----:B------:R-:W-:-:S08]  /*9b50*/  DFMA R40, R48, R42, R44 ;  /* 0x0000002a3028722b */ /* 0x000fd0000000002c */
[----:B------:R-:W-:-:S08]  /*9b60*/  DFMA R40, R8, R14, R40 ;  /* 0x0000000e0828722b */ /* 0x000fd00000000028 */
[----:B------:R-:W-:-:S08]  /*9b70*/  DADD R14, R10, R40 ;  /* 0x000000000a0e7229 */ /* 0x000fd00000000028 */
[--C-:B------:R-:W-:Y:S02]  /*9b80*/  DADD R8, R6, R14.reuse ;  /* 0x0000000006087229 */ /* 0x100fe4000000000e */
[----:B------:R-:W-:-:S06]  /*9b90*/  DADD R10, R10, -R14 ;  /* 0x000000000a0a7229 */ /* 0x000fcc000000080e */
[----:B------:R-:W-:Y:S02]  /*9ba0*/  DADD R6, R6, -R8 ;  /* 0x0000000006067229 */ /* 0x000fe40000000808 */
[----:B------:R-:W-:-:S06]  /*9bb0*/  DADD R10, R40, R10 ;  /* 0x00000000280a7229 */ /* 0x000fcc000000000a */
[----:B------:R-:W-:-:S08]  /*9bc0*/  DADD R6, R14, R6 ;  /* 0x000000000e067229 */ /* 0x000fd00000000006 */
[----:B------:R-:W-:Y:S01]  /*9bd0*/  DADD R6, R10, R6 ;  /* 0x000000000a067229 */ /* 0x000fe20000000006 */
[----:B------:R-:W-:Y:S01]  /*9be0*/  LOP3.LUT R10, R4, 0x80000000, RZ, 0x3c, !PT ;  /* 0x80000000040a7812 */ /* 0x000fe200078e3cff */
[----:B------:R-:W-:-:S06]  /*9bf0*/  IMAD.MOV.U32 R11, RZ, RZ, 0x43300000 ;  /* 0x43300000ff0b7424 */ /* 0x000fcc00078e00ff */
[----:B------:R-:W-:Y:S02]  /*9c00*/  DADD R38, R38, R6 ;  /* 0x0000000026267229 */ /* 0x000fe40000000006 */
[----:B------:R-:W-:Y:S01]  /*9c10*/  DADD R10, R10, -UR4 ;  /* 0x800000040a0a7e29 */ /* 0x000fe20008000000 */
[----:B------:R-:W-:Y:S01]  /*9c20*/  UMOV UR4, 0xfefa39ef ;  /* 0xfefa39ef00047882 */ /* 0x000fe20000000000 */
[----:B------:R-:W-:-:S04]  /*9c30*/  UMOV UR5, 0x3fe62e42 ;  /* 0x3fe62e4200057882 */ /* 0x000fc80000000000 */
[----:B------:R-:W-:-:S08]  /*9c40*/  DADD R14, R8, R38 ;  /* 0x00000000080e7229 */ /* 0x000fd00000000026 */
[--C-:B------:R-:W-:Y:S02]  /*9c50*/  DFMA R6, R10, UR4, R14.reuse ;  /* 0x000000040a067c2b */ /* 0x100fe4000800000e */
[----:B------:R-:W-:-:S06]  /*9c60*/  DADD R40, R8, -R14 ;  /* 0x0000000008287229 */ /* 0x000fcc000000080e */
[----:B------:R-:W-:Y:S02]  /*9c70*/  DFMA R8, R10, -UR4, R6 ;  /* 0x800000040a087c2b */ /* 0x000fe40008000006 */
[----:B------:R-:W-:-:S06]  /*9c80*/  DADD R40, R38, R40 ;  /* 0x0000000026287229 */ /* 0x000fcc0000000028 */
[----:B------:R-:W-:-:S08]  /*9c90*/  DADD R8, -R14, R8 ;  /* 0x000000000e087229 */ /* 0x000fd00000000108 */
[----:B------:R-:W-:-:S08]  /*9ca0*/  DADD R8, R40, -R8 ;  /* 0x0000000028087229 */ /* 0x000fd00000000808 */
[----:B------:R-:W-:-:S08]  /*9cb0*/  DFMA R10, R10, UR6, R8 ;  /* 0x000000060a0a7c2b */ /* 0x000fd00008000008 */
[----:B------:R-:W-:-:S08]  /*9cc0*/  DADD R8, R6, R10 ;  /* 0x0000000006087229 */ /* 0x000fd0000000000a */
[----:B------:R-:W-:Y:S02]  /*9cd0*/  DADD R14, R6, -R8 ;  /* 0x00000000060e7229 */ /* 0x000fe40000000808 */
[----:B------:R-:W-:-:S06]  /*9ce0*/  DMUL R6, R8, 2 ;  /* 0x4000000008067828 */ /* 0x000fcc0000000000 */
[----:B------:R-:W-:Y:S02]  /*9cf0*/  DADD R14, R10, R14 ;  /* 0x000000000a0e7229 */ /* 0x000fe4000000000e */
[----:B------:R-:W-:Y:S01]  /*9d00*/  DFMA R38, R8, 2, -R6 ;  /* 0x400000000826782b */ /* 0x000fe20000000806 */
[----:B------:R-:W-:Y:S01]  /*9d10*/  MOV R8, 0x652b82fe ;  /* 0x652b82fe00087802 */ /* 0x000fe20000000f00 */
[----:B------:R-:W-:-:S06]  /*9d20*/  IMAD.MOV.U32 R9, RZ, RZ, 0x3ff71547 ;  /* 0x3ff71547ff097424 */ /* 0x000fcc00078e00ff */
[----:B------:R-:W-:-:S08]  /*9d30*/  DFMA R38, R14, 2, R38 ;  /* 0x400000000e26782b */ /* 0x000fd00000000026 */
[----:B------:R-:W-:-:S08]  /*9d40*/  DADD R14, R6, R38 ;  /* 0x00000000060e7229 */ /* 0x000fd00000000026 */
[----:B------:R-:W-:Y:S02]  /*9d50*/  DFMA R8, R14, R8, 6.75539944105574400000e+15 ;  /* 0x433800000e08742b */ /* 0x000fe40000000008 */
[----:B------:R-:W-:-:S06]  /*9d60*/  FSETP.GEU.AND P6, PT, |R15|, 4.1917929649353027344, PT ;  /* 0x4086232b0f00780b */ /* 0x000fcc0003fce200 */
[----:B------:R-:W-:-:S08]  /*9d70*/  DADD R10, R8, -6.75539944105574400000e+15 ;  /* 0xc3380000080a7429 */ /* 0x000fd00000000000 */
[----:B------:R-:W-:Y:S01]  /*9d80*/  DFMA R40, R10, -UR4, R14 ;  /* 0x800000040a287c2b */ /* 0x000fe2000800000e */
[----:B------:R-:W-:Y:S01]  /*9d90*/  UMOV UR4, 0x3b39803f ;  /* 0x3b39803f00047882 */ /* 0x000fe20000000000 */
[----:B------:R-:W-:-:S06]  /*9da0*/  UMOV UR5, 0x3c7abc9e ;  /* 0x3c7abc9e00057882 */ /* 0x000fcc0000000000 */
[----:B------:R-:W-:Y:S01]  /*9db0*/  DFMA R40, R10, -UR4, R40 ;  /* 0x800000040a287c2b */ /* 0x000fe20008000028 */
[----:B------:R-:W-:Y:S01]  /*9dc0*/  UMOV UR4, 0x69ce2bdf ;  /* 0x69ce2bdf00047882 */ /* 0x000fe20000000000 */
[----:B------:R-:W-:Y:S01]  /*9dd0*/  MOV R10, 0xfca213ea ;  /* 0xfca213ea000a7802 */ /* 0x000fe20000000f00 */
[----:B------:R-:W-:Y:S01]  /*9de0*/  IMAD.MOV.U32 R11, RZ, RZ, 0x3e928af3 ;  /* 0x3e928af3ff0b7424 */ /* 0x000fe200078e00ff */
[----:B------:R-:W-:-:S05]  /*9df0*/  UMOV UR5, 0x3e5ade15 ;  /* 0x3e5ade1500057882 */ /* 0x000fca0000000000 */
[----:B------:R-:W-:Y:S01]  /*9e00*/  DFMA R10, R40, UR4, R10 ;  /* 0x00000004280a7c2b */ /* 0x000fe2000800000a */
[----:B------:R-:W-:Y:S01]  /*9e10*/  UMOV UR4, 0x62401315 ;  /* 0x6240131500047882 */ /* 0x000fe20000000000 */
[----:B------:R-:W-:-:S06]  /*9e20*/  UMOV UR5, 0x3ec71dee ;  /* 0x3ec71dee00057882 */ /* 0x000fcc0000000000 */
[----:B------:R-:W-:Y:S01]  /*9e30*/  DFMA R10, R40, R10, UR4 ;  /* 0x00000004280a7e2b */ /* 0x000fe2000800000a */
        /* <DEDUP_REMOVED lines=20> */
[----:B------:R-:W-:-:S08]  /*9f80*/  DFMA R10, R40, R10, UR4 ;  /* 0x00000004280a7e2b */ /* 0x000fd0000800000a */
[----:B------:R-:W-:-:S08]  /*9f90*/  DFMA R10, R40, R10, 1 ;  /* 0x3ff00000280a742b */ /* 0x000fd0000000000a */
[----:B------:R-:W-:Y:S02]  /*9fa0*/  DFMA R10, R40, R10, 1 ;  /* 0x3ff00000280a742b */ /* 0x000fe4000000000a */
[----:B------:R-:W-:-:S08]  /*9fb0*/  DADD R40, R6, -R14 ;  /* 0x0000000006287229 */ /* 0x000fd0000000080e */
[----:B------:R-:W-:Y:S01]  /*9fc0*/  DADD R40, R38, R40 ;  /* 0x0000000026287229 */ /* 0x000fe20000000028 */
[----:B------:R-:W-:Y:S01]  /*9fd0*/  LEA R7, R8, R11, 0x14 ;  /* 0x0000000b08077211 */ /* 0x000fe200078ea0ff */
[----:B------:R-:W-:Y:S01]  /*9fe0*/  IMAD.MOV.U32 R6, RZ, RZ, R10 ;  /* 0x000000ffff067224 */ /* 0x000fe200078e000a */
[----:B------:R-:W-:Y:S08]  /*9ff0*/  @!P6 BRA `(.L_x_172) ;  /* 0x000000000030e947 */ /* 0x000ff00003800000 */
[C---:B------:R-:W-:Y:S02]  /*a000*/  DADD R6, R14.reuse, +INF ;  /* 0x7ff000000e067429 */ /* 0x040fe40000000000 */
[----:B------:R-:W-:-:S08]  /*a010*/  DSETP.GEU.AND P6, PT, R14, RZ, PT ;  /* 0x000000ff0e00722a */ /* 0x000fd00003fce000 */
[----:B------:R-:W-:Y:S02]  /*a020*/  FSEL R6, R6, RZ, P6 ;  /* 0x000000ff06067208 */ /* 0x000fe40003000000 */
[----:B------:R-:W-:Y:S02]  /*a030*/  FSEL R7, R7, RZ, P6 ;  /* 0x000000ff07077208 */ /* 0x000fe40003000000 */
[----:B------:R-:W-:-:S13]  /*a040*/  FSETP.GEU.AND P6, PT, |R15|, 4.2275390625, PT ;  /* 0x408748000f00780b */ /* 0x000fda0003fce200 */
[----:B------:R-:W-:-:S04]  /*a050*/  @!P6 LEA.HI R4, R8, R8, RZ, 0x1 ;  /* 0x000000080804e211 */ /* 0x000fc800078f08ff */
[----:B------:R-:W-:-:S04]  /*a060*/  @!P6 SHF.R.S32.HI R9, RZ, 0x1, R4 ;  /* 0x00000001ff09e819 */ /* 0x000fc80000011404 */
[----:B------:R-:W-:Y:S01]  /*a070*/  @!P6 IADD3 R8, PT, PT, R8, -R9, RZ ;  /* 0x800000090808e210 */ /* 0x000fe20007ffe0ff */
[----:B------:R-:W-:-:S03]  /*a080*/  @!P6 IMAD R11, R9, 0x100000, R11 ;  /* 0x00100000090be824 */ /* 0x000fc600078e020b */
[----:B------:R-:W-:Y:S02]  /*a090*/  @!P6 LEA R9, R8, 0x3ff00000, 0x14 ;  /* 0x3ff000000809e811 */ /* 0x000fe400078ea0ff */
[----:B------:R-:W-:-:S06]  /*a0a0*/  @!P6 MOV R8, RZ ;  /* 0x000000ff0008e202 */ /* 0x000fcc0000000f00 */
[----:B------:R-:W-:-:S11]  /*a0b0*/  @!P6 DMUL R6, R10, R8 ;  /* 0x000000080a06e228 */ /* 0x000fd60000000000 */
.L_x_172:
[----:B------:R-:W-:Y:S02]  /*a0c0*/  DFMA R40, R40, R6, R6 ;  /* 0x000000062828722b */ /* 0x000fe40000000006 */
[----:B------:R-:W-:-:S08]  /*a0d0*/  DSETP.NEU.AND P6, PT, |R6|, +INF , PT ;  /* 0x7ff000000600742a */ /* 0x000fd00003fcd200 */
[----:B------:R-:W-:Y:S01]  /*a0e0*/  FSEL R14, R6, R40, !P6 ;  /* 0x00000028060e7208 */ /* 0x000fe20007000000 */
[----:B------:R-:W-:Y:S01]  /*a0f0*/  IMAD.MOV.U32 R6, RZ, RZ, R0 ;  /* 0x000000ffff067224 */ /* 0x000fe200078e0000 */
[----:B------:R-:W-:Y:S02]  /*a100*/  FSEL R15, R7, R41, !P6 ;  /* 0x00000029070f7208 */ /* 0x000fe40007000000 */
[----:B------:R-:W-:-:S04]  /*a110*/  MOV R7, 0x0 ;  /* 0x0000000000077802 */ /* 0x000fc80000000f00 */
[----:B------:R-:W-:Y:S05]  /*a120*/  RET.REL.NODEC R6 `(_Z6cavityPfS_S_S_S_S_S_iiiiifffif) ;  /* 0xffffff5c06b47950 */ /* 0x000fea0003c3ffff */
.L_x_173:
[----:B------:R-:W-:-:S00]  /*a130*/  BRA `(.L_x_173) ;  /* 0xfffffffc00fc7947 */ /* 0x000fc0000383ffff */
[----:B------:R-:W-:-:S00]  /*a140*/  NOP ;  /* 0x0000000000007918 */ /* 0x000fc00000000000 */
        /* <DEDUP_REMOVED lines=11> */
.L_x_177:


//--------------------- .nv.global.init           --------------------------
	.section	.nv.global.init,"aw",@progbits
.nv.global.init:
	.type		$str,@object
	.size		$str,(.L_0 - $str)
$str:
        /*0000*/ 	.byte	0x25, 0x66, 0x20, 0x00
.L_0:


//--------------------- .nv.shared.reserved.0     --------------------------
	.section	.nv.shared.reserved.0,"aw",@nobits
	.weak		__nv_reservedSMEM_offset_0_alias
	.size		__nv_reservedSMEM_offset_0_alias, 0, 64
	.other		__nv_reservedSMEM_offset_0_alias,@"STO_CUDA_RESERVED_SHARED STV_DEFAULT"
__nv_reservedSMEM_offset_0_alias:
	.zero		0
	.zero		64


//--------------------- .nv.constant0._Z6cavityPfS_S_S_S_S_S_iiiiifffif --------------------------
	.section	.nv.constant0._Z6cavityPfS_S_S_S_S_S_iiiiifffif,"a",@progbits
	.sectionflags	@""
	.align	4
.nv.constant0._Z6cavityPfS_S_S_S_S_S_iiiiifffif:
	.zero		992


//--------------------- SYMBOLS --------------------------

	.type		.nv.reservedSmem.offset0,@object
	.size		.nv.reservedSmem.offset0,0x4
	.type		vprintf,@function
